// auto-generated by cutlass_sweep.sparse_gemm — config: {"arch": "sm_90", "cluster_m": 1, "cluster_n": 2, "dtype": "int8", "tile_k": 64, "tile_m": 256, "tile_n": 128}
#include "cutlass/cutlass.h"
#include "cutlass/gemm/collective/collective_builder.hpp"
#include "cutlass/gemm/device/gemm_universal_adapter.h"
#include "cutlass/gemm/kernel/gemm_universal.hpp"
#include "cutlass/epilogue/collective/collective_builder.hpp"

using Elem = int8_t;
using Acc  = int32_t;
using TileShape    = cute::Shape<cute::_256, cute::_128, cute::_64>;
using ClusterShape = cute::Shape<cute::_1, cute::_2, cute::_1>;

using CollectiveEpilogue = typename cutlass::epilogue::collective::CollectiveBuilder<
    cutlass::arch::Sm90, cutlass::arch::OpClassSparseTensorOp,
    TileShape, ClusterShape,
    cutlass::epilogue::collective::EpilogueTileAuto,
    Acc, Acc,
    Acc, cutlass::layout::ColumnMajor, 128 / cutlass::sizeof_bits<Acc>::value,
    Acc, cutlass::layout::ColumnMajor, 128 / cutlass::sizeof_bits<Acc>::value,
    cutlass::epilogue::collective::EpilogueScheduleAuto
  >::CollectiveOp;

using CollectiveMainloop = typename cutlass::gemm::collective::CollectiveBuilder<
    cutlass::arch::Sm90, cutlass::arch::OpClassSparseTensorOp,
    Elem, cutlass::layout::RowMajor, 128 / cutlass::sizeof_bits<Elem>::value,
    Elem, cutlass::layout::ColumnMajor, 128 / cutlass::sizeof_bits<Elem>::value,
    Acc,
    TileShape, ClusterShape,
    cutlass::gemm::collective::StageCountAutoCarveout<static_cast<int>(sizeof(typename CollectiveEpilogue::SharedStorage))>,
    cutlass::gemm::collective::KernelScheduleAuto
  >::CollectiveOp;

using GemmKernel = cutlass::gemm::kernel::GemmUniversal<
    cute::Shape<int,int,int,int>,
    CollectiveMainloop,
    CollectiveEpilogue
>;
using Gemm = cutlass::gemm::device::GemmUniversalAdapter<GemmKernel>;

auto* _anchor = &cutlass::device_kernel<GemmKernel>;


// ===== COMPILED SASS (sm_90a) =====

	.target	sm_90a

	.elftype	@"ET_EXEC"


//--------------------- .note.nv.tkinfo           --------------------------
	.section	.note.nv.tkinfo,"",@"SHT_NOTE"
	.sectionflags	@"SHF_NOTE_NV_TKINFO"
	.tkinfo
        /*0018*/ 	.word	0x00000002
        /*0030*/ 	.string	""
        /*0030*/ 	.string	"ptxas"
        /*0030*/ 	.string	"Cuda compilation tools, release 13.0, V13.0.88"
        /*0030*/ 	.string	"Build cuda_13.0.r13.0/compiler.36424714_0"
        /*0030*/ 	.string	"-arch sm_90a -m 64 "



//--------------------- .note.nv.cuinfo           --------------------------
	.section	.note.nv.cuinfo,"",@"SHT_NOTE"
	.sectionflags	@"SHF_NOTE_NV_CUINFO"
        /*0018*/ 	.short	0x0002
        /*001a*/ 	.short	0x005a
        /*001c*/ 	.short	0x0082
	.zero		2


//--------------------- .nv.info                  --------------------------
	.section	.nv.info,"",@"SHT_CUDA_INFO"
	.align	4


	//----- nvinfo : EIATTR_REGCOUNT
	.align		4
        /*0000*/ 	.byte	0x04, 0x2f
        /*0002*/ 	.short	(.L_12 - .L_11)
	.align		4
.L_11:
        /*0004*/ 	.word	index@(_ZN7cutlass13device_kernelINS_4gemm6kernel13GemmUniversalIN4cute5tupleIJiiiiEEENS1_10collective13CollectiveMmaINS1_40MainloopSm90TmaGmmaWarpSpecializedSparseILi12ENS5_IJNS4_1CILi1EEENSA_ILi2EEESB_EEENS1_35KernelTmaWarpSpecializedCooperativeEEENS5_IJNSA_ILi256EEENSA_ILi128EEENSA_ILi64EEEEEEaNS5_IJNS4_6LayoutINS5_IJiNS5_IJSC_iEEEiEEENS5_IJlNS5_IJSB_SC_EEElEEEEENSK_INS5_IJNS5_IJSI_iEEESQ_iEEENS5_IJNS5_IJSI_NSA_ILi4096EEEEEENS5_IJSB_lEEElEEEEEEEEaNS5_IJlSB_lEEENS4_8TiledMMAINS4_8MMA_AtomIJNS4_4SM904GMMA6SPARSE28GMMA_64x128x64_S32S8S8_SS_TNILNS12_9SparseSelE0EEEEEENSK_INS5_IJSC_SB_SB_EEENS5_IJSB_NSA_ILi0EEES19_EEEEENS5_IJNS4_10UnderscoreES1C_S1C_EEEEENS4_23SM90_TMA_LOAD_MULTICASTENS4_14ComposedLayoutINS4_7SwizzleILi1ELi4ELi3EEENS4_25smem_sparse_ptr_flag_bitsILi2ELi8EEENSK_INS5_IJNS5_IJSB_NSA_ILi8EEEEEENS5_IJSC_NSA_ILi32EEEEEEEEENS5_IJNS5_IJS19_SI_EEESN_EEEEEEEvNS4_8identityENS4_13SM90_TMA_LOADENS1G_INS1H_ILi2ELi4ELi3EEENS4_18smem_ptr_flag_bitsILi8EEENSK_INS5_IJS1L_SI_EEENS5_IJSI_SB_EEEEEEEvS1U_EENS_8epilogue10collective6detail29Sm90TmaWarpSpecializedAdapterINS25_15DefaultEpilogueIiNS5_IJSB_llEEES29_NS24_6thread17LinearCombinationIiLi1EiiLNS2A_9ScaleType4KindE0ELNS_15FloatRoundStyleE2EiEENS1_15EpilogueDefaultEEEEEvvEEEEvNT_6ParamsE)
        /*0008*/ 	.word	0x000000a8


	//----- nvinfo : EIATTR_FRAME_SIZE
	.align		4
.L_12:
        /*000c*/ 	.byte	0x04, 0x11
        /*000e*/ 	.short	(.L_14 - .L_13)
	.align		4
.L_13:
        /*0010*/ 	.word	index@(_ZN7cutlass13device_kernelINS_4gemm6kernel13GemmUniversalIN4cute5tupleIJiiiiEEENS1_10collective13CollectiveMmaINS1_40MainloopSm90TmaGmmaWarpSpecializedSparseILi12ENS5_IJNS4_1CILi1EEENSA_ILi2EEESB_EEENS1_35KernelTmaWarpSpecializedCooperativeEEENS5_IJNSA_ILi256EEENSA_ILi128EEENSA_ILi64EEEEEEaNS5_IJNS4_6LayoutINS5_IJiNS5_IJSC_iEEEiEEENS5_IJlNS5_IJSB_SC_EEElEEEEENSK_INS5_IJNS5_IJSI_iEEESQ_iEEENS5_IJNS5_IJSI_NSA_ILi4096EEEEEENS5_IJSB_lEEElEEEEEEEEaNS5_IJlSB_lEEENS4_8TiledMMAINS4_8MMA_AtomIJNS4_4SM904GMMA6SPARSE28GMMA_64x128x64_S32S8S8_SS_TNILNS12_9SparseSelE0EEEEEENSK_INS5_IJSC_SB_SB_EEENS5_IJSB_NSA_ILi0EEES19_EEEEENS5_IJNS4_10UnderscoreES1C_S1C_EEEEENS4_23SM90_TMA_LOAD_MULTICASTENS4_14ComposedLayoutINS4_7SwizzleILi1ELi4ELi3EEENS4_25smem_sparse_ptr_flag_bitsILi2ELi8EEENSK_INS5_IJNS5_IJSB_NSA_ILi8EEEEEENS5_IJSC_NSA_ILi32EEEEEEEEENS5_IJNS5_IJS19_SI_EEESN_EEEEEEEvNS4_8identityENS4_13SM90_TMA_LOADENS1G_INS1H_ILi2ELi4ELi3EEENS4_18smem_ptr_flag_bitsILi8EEENSK_INS5_IJS1L_SI_EEENS5_IJSI_SB_EEEEEEEvS1U_EENS_8epilogue10collective6detail29Sm90TmaWarpSpecializedAdapterINS25_15DefaultEpilogueIiNS5_IJSB_llEEES29_NS24_6thread17LinearCombinationIiLi1EiiLNS2A_9ScaleType4KindE0ELNS_15FloatRoundStyleE2EiEENS1_15EpilogueDefaultEEEEEvvEEEEvNT_6ParamsE)
        /*0014*/ 	.word	0x00000000


	//----- nvinfo : EIATTR_MIN_STACK_SIZE
	.align		4
.L_14:
        /*0018*/ 	.byte	0x04, 0x12
        /*001a*/ 	.short	(.L_16 - .L_15)
	.align		4
.L_15:
        /*001c*/ 	.word	index@(_ZN7cutlass13device_kernelINS_4gemm6kernel13GemmUniversalIN4cute5tupleIJiiiiEEENS1_10collective13CollectiveMmaINS1_40MainloopSm90TmaGmmaWarpSpecializedSparseILi12ENS5_IJNS4_1CILi1EEENSA_ILi2EEESB_EEENS1_35KernelTmaWarpSpecializedCooperativeEEENS5_IJNSA_ILi256EEENSA_ILi128EEENSA_ILi64EEEEEEaNS5_IJNS4_6LayoutINS5_IJiNS5_IJSC_iEEEiEEENS5_IJlNS5_IJSB_SC_EEElEEEEENSK_INS5_IJNS5_IJSI_iEEESQ_iEEENS5_IJNS5_IJSI_NSA_ILi4096EEEEEENS5_IJSB_lEEElEEEEEEEEaNS5_IJlSB_lEEENS4_8TiledMMAINS4_8MMA_AtomIJNS4_4SM904GMMA6SPARSE28GMMA_64x128x64_S32S8S8_SS_TNILNS12_9SparseSelE0EEEEEENSK_INS5_IJSC_SB_SB_EEENS5_IJSB_NSA_ILi0EEES19_EEEEENS5_IJNS4_10UnderscoreES1C_S1C_EEEEENS4_23SM90_TMA_LOAD_MULTICASTENS4_14ComposedLayoutINS4_7SwizzleILi1ELi4ELi3EEENS4_25smem_sparse_ptr_flag_bitsILi2ELi8EEENSK_INS5_IJNS5_IJSB_NSA_ILi8EEEEEENS5_IJSC_NSA_ILi32EEEEEEEEENS5_IJNS5_IJS19_SI_EEESN_EEEEEEEvNS4_8identityENS4_13SM90_TMA_LOADENS1G_INS1H_ILi2ELi4ELi3EEENS4_18smem_ptr_flag_bitsILi8EEENSK_INS5_IJS1L_SI_EEENS5_IJSI_SB_EEEEEEEvS1U_EENS_8epilogue10collective6detail29Sm90TmaWarpSpecializedAdapterINS25_15DefaultEpilogueIiNS5_IJSB_llEEES29_NS24_6thread17LinearCombinationIiLi1EiiLNS2A_9ScaleType4KindE0ELNS_15FloatRoundStyleE2EiEENS1_15EpilogueDefaultEEEEEvvEEEEvNT_6ParamsE)
        /*0020*/ 	.word	0x00000000
.L_16:


//--------------------- .nv.compat                --------------------------
	.section	.nv.compat,"",@"SHT_CUDA_COMPAT_INFO"
	.align	4
        /*0000*/ 	.byte	0x02, 0x09, 0x01, 0x00, 0x02, 0x02, 0x04, 0x00, 0x02, 0x05, 0x05, 0x00, 0x03, 0x07, 0x01, 0x01
        /*0010*/ 	.byte	0x02, 0x03, 0x01, 0x00, 0x02, 0x06, 0x01, 0x00, 0x04, 0x0b, 0x08, 0x00, 0x00, 0x00, 0x00, 0x00
        /*0020*/ 	.byte	0x00, 0x00, 0x00, 0x00


//--------------------- .nv.info._ZN7cutlass13device_kernelINS_4gemm6kernel13GemmUniversalIN4cute5tupleIJiiiiEEENS1_10collective13CollectiveMmaINS1_40MainloopSm90TmaGmmaWarpSpecializedSparseILi12ENS5_IJNS4_1CILi1EEENSA_ILi2EEESB_EEENS1_35KernelTmaWarpSpecializedCooperativeEEENS5_IJNSA_ILi256EEENSA_ILi128EEENSA_ILi64EEEEEEaNS5_IJNS4_6LayoutINS5_IJiNS5_IJSC_iEEEiEEENS5_IJlNS5_IJSB_SC_EEElEEEEENSK_INS5_IJNS5_IJSI_iEEESQ_iEEENS5_IJNS5_IJSI_NSA_ILi4096EEEEEENS5_IJSB_lEEElEEEEEEEEaNS5_IJlSB_lEEENS4_8TiledMMAINS4_8MMA_AtomIJNS4_4SM904GMMA6SPARSE28GMMA_64x128x64_S32S8S8_SS_TNILNS12_9SparseSelE0EEEEEENSK_INS5_IJSC_SB_SB_EEENS5_IJSB_NSA_ILi0EEES19_EEEEENS5_IJNS4_10UnderscoreES1C_S1C_EEEEENS4_23SM90_TMA_LOAD_MULTICASTENS4_14ComposedLayoutINS4_7SwizzleILi1ELi4ELi3EEENS4_25smem_sparse_ptr_flag_bitsILi2ELi8EEENSK_INS5_IJNS5_IJSB_NSA_ILi8EEEEEENS5_IJSC_NSA_ILi32EEEEEEEEENS5_IJNS5_IJS19_SI_EEESN_EEEEEEEvNS4_8identityENS4_13SM90_TMA_LOADENS1G_INS1H_ILi2ELi4ELi3EEENS4_18smem_ptr_flag_bitsILi8EEENSK_INS5_IJS1L_SI_EEENS5_IJSI_SB_EEEEEEEvS1U_EENS_8epilogue10collective6detail29Sm90TmaWarpSpecializedAdapterINS25_15DefaultEpilogueIiNS5_IJSB_llEEES29_NS24_6thread17LinearCombinationIiLi1EiiLNS2A_9ScaleType4KindE0ELNS_15FloatRoundStyleE2EiEENS1_15EpilogueDefaultEEEEEvvEEEEvNT_6ParamsE --------------------------
	.section	.nv.info._ZN7cutlass13device_kernelINS_4gemm6kernel13GemmUniversalIN4cute5tupleIJiiiiEEENS1_10collective13CollectiveMmaINS1_40MainloopSm90TmaGmmaWarpSpecializedSparseILi12ENS5_IJNS4_1CILi1EEENSA_ILi2EEESB_EEENS1_35KernelTmaWarpSpecializedCooperativeEEENS5_IJNSA_ILi256EEENSA_ILi128EEENSA_ILi64EEEEEEaNS5_IJNS4_6LayoutINS5_IJiNS5_IJSC_iEEEiEEENS5_IJlNS5_IJSB_SC_EEElEEEEENSK_INS5_IJNS5_IJSI_iEEESQ_iEEENS5_IJNS5_IJSI_NSA_ILi4096EEEEEENS5_IJSB_lEEElEEEEEEEEaNS5_IJlSB_lEEENS4_8TiledMMAINS4_8MMA_AtomIJNS4_4SM904GMMA6SPARSE28GMMA_64x128x64_S32S8S8_SS_TNILNS12_9SparseSelE0EEEEEENSK_INS5_IJSC_SB_SB_EEENS5_IJSB_NSA_ILi0EEES19_EEEEENS5_IJNS4_10UnderscoreES1C_S1C_EEEEENS4_23SM90_TMA_LOAD_MULTICASTENS4_14ComposedLayoutINS4_7SwizzleILi1ELi4ELi3EEENS4_25smem_sparse_ptr_flag_bitsILi2ELi8EEENSK_INS5_IJNS5_IJSB_NSA_ILi8EEEEEENS5_IJSC_NSA_ILi32EEEEEEEEENS5_IJNS5_IJS19_SI_EEESN_EEEEEEEvNS4_8identityENS4_13SM90_TMA_LOADENS1G_INS1H_ILi2ELi4ELi3EEENS4_18smem_ptr_flag_bitsILi8EEENSK_INS5_IJS1L_SI_EEENS5_IJSI_SB_EEEEEEEvS1U_EENS_8epilogue10collective6detail29Sm90TmaWarpSpecializedAdapterINS25_15DefaultEpilogueIiNS5_IJSB_llEEES29_NS24_6thread17LinearCombinationIiLi1EiiLNS2A_9ScaleType4KindE0ELNS_15FloatRoundStyleE2EiEENS1_15EpilogueDefaultEEEEEvvEEEEvNT_6ParamsE,"",@"SHT_CUDA_INFO"
	.sectionflags	@""
	.align	4


	//----- nvinfo : EIATTR_CUDA_API_VERSION
	.align		4
        /*0000*/ 	.byte	0x04, 0x37
        /*0002*/ 	.short	(.L_18 - .L_17)
.L_17:
        /*0004*/ 	.word	0x00000082


	//----- nvinfo : EIATTR_KPARAM_INFO
	.align		4
.L_18:
        /*0008*/ 	.byte	0x04, 0x17
        /*000a*/ 	.short	(.L_20 - .L_19)
.L_19:
        /*000c*/ 	.word	0x00000000
        /*0010*/ 	.short	0x0000
        /*0012*/ 	.short	0x0070
        /*0014*/ 	.byte	0x00, 0xf0, 0x01, 0x14


	//----- nvinfo : EIATTR_SPARSE_MMA_MASK
	.align		4
.L_20:
        /*0018*/ 	.byte	0x03, 0x50
        /*001a*/ 	.short	0x0004


	//----- nvinfo : EIATTR_MAXREG_COUNT
	.align		4
        /*001c*/ 	.byte	0x03, 0x1b
        /*001e*/ 	.short	0x00a8


	//----- nvinfo : EIATTR_NUM_BARRIERS
	.align		4
        /*0020*/ 	.byte	0x02, 0x4c
        /*0022*/ 	.byte	0x01
	.zero		1


	//----- nvinfo : EIATTR_MERCURY_ISA_VERSION
	.align		4
        /*0024*/ 	.byte	0x03, 0x5f
        /*0026*/ 	.short	0x0101


	//----- nvinfo : EIATTR_INT_WARP_WIDE_INSTR_OFFSETS
	.align		4
        /*0028*/ 	.byte	0x04, 0x31
        /*002a*/ 	.short	(.L_22 - .L_21)


	//   ....[0]....
.L_21:
        /*002c*/ 	.word	0x000005f0


	//   ....[1]....
        /*0030*/ 	.word	0x00000610


	//   ....[2]....
        /*0034*/ 	.word	0x000007a0


	//----- nvinfo : EIATTR_COOP_GROUP_MASK_REGIDS
	.align		4
.L_22:
        /*0038*/ 	.byte	0x04, 0x29
        /*003a*/ 	.short	(.L_24 - .L_23)


	//   ....[0]....
.L_23:
        /*003c*/ 	.word	0xffffffff


	//   ....[1]....
        /*0040*/ 	.word	0xffffffff


	//   ....[2]....
        /*0044*/ 	.word	0xffffffff


	//   ....[3]....
        /*0048*/ 	.word	0xffffffff


	//   ....[4]....
        /*004c*/ 	.word	0xffffffff


	//   ....[5]....
        /*0050*/ 	.word	0xffffffff


	//----- nvinfo : EIATTR_COOP_GROUP_INSTR_OFFSETS
	.align		4
.L_24:
        /*0054*/ 	.byte	0x04, 0x28
        /*0056*/ 	.short	(.L_26 - .L_25)


	//   ....[0]....
.L_25:
        /*0058*/ 	.word	0x00000060


	//   ....[1]....
        /*005c*/ 	.word	0x00000070


	//   ....[2]....
        /*0060*/ 	.word	0x00000160


	//   ....[3]....
        /*0064*/ 	.word	0x00000420


	//   ....[4]....
        /*0068*/ 	.word	0x000008d0


	//   ....[5]....
        /*006c*/ 	.word	0x00001350


	//----- nvinfo : EIATTR_REG_RECONFIG
	.align		4
.L_26:
        /*0070*/ 	.byte	0x01, 0x54
	.zero		2


	//----- nvinfo : EIATTR_MBARRIER_INSTR_OFFSETS
	.align		4
        /*0074*/ 	.byte	0x04, 0x39
        /*0076*/ 	.short	(.L_28 - .L_27)


	//   ....[0]....
.L_27:
        /*0078*/ 	.word	0x00000280
        /*007c*/ 	.word	0x000000ff
        /*0080*/ 	.word	0x00000000
        /*0084*/ 	.short	0x0100
        /*0086*/ 	.byte	0x08
	.zero		1


	//   ....[1]....
        /*0088*/ 	.word	0x00000290
        /*008c*/ 	.word	0x000000ff
        /*0090*/ 	.word	0x00000060
        /*0094*/ 	.short	0x0100
        /*0096*/ 	.byte	0x08
	.zero		1


	//   ....[2]....
        /*0098*/ 	.word	0x000002a0
        /*009c*/ 	.word	0x000000ff
        /*00a0*/ 	.word	0x00000008
        /*00a4*/ 	.short	0x0100
        /*00a6*/ 	.byte	0x08
	.zero		1


	//   ....[3]....
        /*00a8*/ 	.word	0x000002b0
        /*00ac*/ 	.word	0x000000ff
        /*00b0*/ 	.word	0x00000068
        /*00b4*/ 	.short	0x0100
        /*00b6*/ 	.byte	0x08
	.zero		1


	//   ....[4]....
        /*00b8*/ 	.word	0x000002c0
        /*00bc*/ 	.word	0x000000ff
        /*00c0*/ 	.word	0x00000010
        /*00c4*/ 	.short	0x0100
        /*00c6*/ 	.byte	0x08
	.zero		1


	//   ....[5]....
        /*00c8*/ 	.word	0x000002d0
        /*00cc*/ 	.word	0x000000ff
        /*00d0*/ 	.word	0x00000070
        /*00d4*/ 	.short	0x0100
        /*00d6*/ 	.byte	0x08
	.zero		1


	//   ....[6]....
        /*00d8*/ 	.word	0x000002e0
        /*00dc*/ 	.word	0x000000ff
        /*00e0*/ 	.word	0x00000018
        /*00e4*/ 	.short	0x0100
        /*00e6*/ 	.byte	0x08
	.zero		1


	//   ....[7]....
        /*00e8*/ 	.word	0x000002f0
        /*00ec*/ 	.word	0x000000ff
        /*00f0*/ 	.word	0x00000078
        /*00f4*/ 	.short	0x0100
        /*00f6*/ 	.byte	0x08
	.zero		1


	//   ....[8]....
        /*00f8*/ 	.word	0x00000300
        /*00fc*/ 	.word	0x000000ff
        /*0100*/ 	.word	0x00000020
        /*0104*/ 	.short	0x0100
        /*0106*/ 	.byte	0x08
	.zero		1


	//   ....[9]....
        /*0108*/ 	.word	0x00000310
        /*010c*/ 	.word	0x000000ff
        /*0110*/ 	.word	0x00000080
        /*0114*/ 	.short	0x0100
        /*0116*/ 	.byte	0x08
	.zero		1


	//   ....[10]....
        /*0118*/ 	.word	0x00000320
        /*011c*/ 	.word	0x000000ff
        /*0120*/ 	.word	0x00000028
        /*0124*/ 	.short	0x0100
        /*0126*/ 	.byte	0x08
	.zero		1


	//   ....[11]....
        /*0128*/ 	.word	0x00000330
        /*012c*/ 	.word	0x000000ff
        /*0130*/ 	.word	0x00000088
        /*0134*/ 	.short	0x0100
        /*0136*/ 	.byte	0x08
	.zero		1


	//   ....[12]....
        /*0138*/ 	.word	0x00000340
        /*013c*/ 	.word	0x000000ff
        /*0140*/ 	.word	0x00000030
        /*0144*/ 	.short	0x0100
        /*0146*/ 	.byte	0x08
	.zero		1


	//   ....[13]....
        /*0148*/ 	.word	0x00000350
        /*014c*/ 	.word	0x000000ff
        /*0150*/ 	.word	0x00000090
        /*0154*/ 	.short	0x0100
        /*0156*/ 	.byte	0x08
	.zero		1


	//   ....[14]....
        /*0158*/ 	.word	0x00000360
        /*015c*/ 	.word	0x000000ff
        /*0160*/ 	.word	0x00000038
        /*0164*/ 	.short	0x0100
        /*0166*/ 	.byte	0x08
	.zero		1


	//   ....[15]....
        /*0168*/ 	.word	0x00000370
        /*016c*/ 	.word	0x000000ff
        /*0170*/ 	.word	0x00000098
        /*0174*/ 	.short	0x0100
        /*0176*/ 	.byte	0x08
	.zero		1


	//   ....[16]....
        /*0178*/ 	.word	0x00000380
        /*017c*/ 	.word	0x000000ff
        /*0180*/ 	.word	0x00000040
        /*0184*/ 	.short	0x0100
        /*0186*/ 	.byte	0x08
	.zero		1


	//   ....[17]....
        /*0188*/ 	.word	0x00000390
        /*018c*/ 	.word	0x000000ff
        /*0190*/ 	.word	0x000000a0
        /*0194*/ 	.short	0x0100
        /*0196*/ 	.byte	0x08
	.zero		1


	//   ....[18]....
        /*0198*/ 	.word	0x000003a0
        /*019c*/ 	.word	0x000000ff
        /*01a0*/ 	.word	0x00000048
        /*01a4*/ 	.short	0x0100
        /*01a6*/ 	.byte	0x08
	.zero		1


	//   ....[19]....
        /*01a8*/ 	.word	0x000003b0
        /*01ac*/ 	.word	0x000000ff
        /*01b0*/ 	.word	0x000000a8
        /*01b4*/ 	.short	0x0100
        /*01b6*/ 	.byte	0x08
	.zero		1


	//   ....[20]....
        /*01b8*/ 	.word	0x000003c0
        /*01bc*/ 	.word	0x000000ff
        /*01c0*/ 	.word	0x00000050
        /*01c4*/ 	.short	0x0100
        /*01c6*/ 	.byte	0x08
	.zero		1


	//   ....[21]....
        /*01c8*/ 	.word	0x000003d0
        /*01cc*/ 	.word	0x000000ff
        /*01d0*/ 	.word	0x000000b0
        /*01d4*/ 	.short	0x0100
        /*01d6*/ 	.byte	0x08
	.zero		1


	//   ....[22]....
        /*01d8*/ 	.word	0x000003e0
        /*01dc*/ 	.word	0x000000ff
        /*01e0*/ 	.word	0x00000058
        /*01e4*/ 	.short	0x0100
        /*01e6*/ 	.byte	0x08
	.zero		1


	//   ....[23]....
        /*01e8*/ 	.word	0x000003f0
        /*01ec*/ 	.word	0x000000ff
        /*01f0*/ 	.word	0x000000b8
        /*01f4*/ 	.short	0x0100
        /*01f6*/ 	.byte	0x08
	.zero		1


	//   ....[24]....
        /*01f8*/ 	.word	0x00000830
        /*01fc*/ 	.word	0x000000ff
        /*0200*/ 	.word	0x000000d0
        /*0204*/ 	.short	0x0100
        /*0206*/ 	.byte	0x06
	.zero		1


	//   ....[25]....
        /*0208*/ 	.word	0x00000880
        /*020c*/ 	.word	0x000000ff
        /*0210*/ 	.word	0x000000d8
        /*0214*/ 	.short	0x0100
        /*0216*/ 	.byte	0x06
	.zero		1


	//   ....[26]....
        /*0218*/ 	.word	0x00001860
        /*021c*/ 	.word	0x000000ff
        /*0220*/ 	.word	0x00000000
        /*0224*/ 	.short	0x010a
        /*0226*/ 	.byte	0x08
	.zero		1


	//   ....[27]....
        /*0228*/ 	.word	0x00001940
        /*022c*/ 	.word	0x000000ff
        /*0230*/ 	.word	0x00000000
        /*0234*/ 	.short	0x010a
        /*0236*/ 	.byte	0x08
	.zero		1


	//   ....[28]....
        /*0238*/ 	.word	0x00001ad0
        /*023c*/ 	.word	0x0000000d
        /*0240*/ 	.word	0x00000000
        /*0244*/ 	.short	0x0101
        /*0246*/ 	.byte	0x3f
	.zero		1


	//   ....[29]....
        /*0248*/ 	.word	0x0000af50
        /*024c*/ 	.word	0x00000014
        /*0250*/ 	.word	0x00000060
        /*0254*/ 	.short	0x010a
        /*0256*/ 	.byte	0x3f
	.zero		1


	//   ....[30]....
        /*0258*/ 	.word	0x0000b370
        /*025c*/ 	.word	0x00000008
        /*0260*/ 	.word	0x000000d8
        /*0264*/ 	.short	0x0101
        /*0266*/ 	.byte	0x3f
	.zero		1


	//   ....[31]....
        /*0268*/ 	.word	0x0000baa0
        /*026c*/ 	.word	0x00000006
        /*0270*/ 	.word	0x00000000
        /*0274*/ 	.short	0x010a
        /*0276*/ 	.byte	0x3f
	.zero		1


	//   ....[32]....
        /*0278*/ 	.word	0x0000bb20
        /*027c*/ 	.word	0x00000007
        /*0280*/ 	.word	0x00000000
        /*0284*/ 	.short	0x010a
        /*0286*/ 	.byte	0x3f
	.zero		1


	//   ....[33]....
        /*0288*/ 	.word	0x0000bbb0
        /*028c*/ 	.word	0x00000006
        /*0290*/ 	.word	0x00000000
        /*0294*/ 	.short	0x010a
        /*0296*/ 	.byte	0x3f
	.zero		1


	//   ....[34]....
        /*0298*/ 	.word	0x0000bc40
        /*029c*/ 	.word	0x00000009
        /*02a0*/ 	.word	0x00000000
        /*02a4*/ 	.short	0x010a
        /*02a6*/ 	.byte	0x3f
	.zero		1


	//   ....[35]....
        /*02a8*/ 	.word	0x0000bcd0
        /*02ac*/ 	.word	0x00000006
        /*02b0*/ 	.word	0x00000000
        /*02b4*/ 	.short	0x010a
        /*02b6*/ 	.byte	0x3f
	.zero		1


	//   ....[36]....
        /*02b8*/ 	.word	0x0000bd60
        /*02bc*/ 	.word	0x00000009
        /*02c0*/ 	.word	0x00000000
        /*02c4*/ 	.short	0x010a
        /*02c6*/ 	.byte	0x3f
	.zero		1


	//   ....[37]....
        /*02c8*/ 	.word	0x0000bdf0
        /*02cc*/ 	.word	0x00000006
        /*02d0*/ 	.word	0x00000000
        /*02d4*/ 	.short	0x010a
        /*02d6*/ 	.byte	0x3f
	.zero		1


	//   ....[38]....
        /*02d8*/ 	.word	0x0000be80
        /*02dc*/ 	.word	0x00000009
        /*02e0*/ 	.word	0x00000000
        /*02e4*/ 	.short	0x010a
        /*02e6*/ 	.byte	0x3f
	.zero		1


	//   ....[39]....
        /*02e8*/ 	.word	0x0000bf10
        /*02ec*/ 	.word	0x00000006
        /*02f0*/ 	.word	0x00000000
        /*02f4*/ 	.short	0x010a
        /*02f6*/ 	.byte	0x3f
	.zero		1


	//   ....[40]....
        /*02f8*/ 	.word	0x0000bfa0
        /*02fc*/ 	.word	0x00000009
        /*0300*/ 	.word	0x00000000
        /*0304*/ 	.short	0x010a
        /*0306*/ 	.byte	0x3f
	.zero		1


	//   ....[41]....
        /*0308*/ 	.word	0x0000c030
        /*030c*/ 	.word	0x00000006
        /*0310*/ 	.word	0x00000000
        /*0314*/ 	.short	0x010a
        /*0316*/ 	.byte	0x3f
	.zero		1


	//   ....[42]....
        /*0318*/ 	.word	0x0000c0c0
        /*031c*/ 	.word	0x00000003
        /*0320*/ 	.word	0x00000000
        /*0324*/ 	.short	0x010a
        /*0326*/ 	.byte	0x3f
	.zero		1


	//   ....[43]....
        /*0328*/ 	.word	0x0000c130
        /*032c*/ 	.word	0x0000000d
        /*0330*/ 	.word	0x00000000
        /*0334*/ 	.short	0x010a
        /*0336*/ 	.byte	0x3f
	.zero		1


	//   ....[44]....
        /*0338*/ 	.word	0x0000c200
        /*033c*/ 	.word	0x00000014
        /*0340*/ 	.word	0x00000060
        /*0344*/ 	.short	0x010a
        /*0346*/ 	.byte	0x3f
	.zero		1


	//   ....[45]....
        /*0348*/ 	.word	0x0000c2d0
        /*034c*/ 	.word	0x00000006
        /*0350*/ 	.word	0x00000000
        /*0354*/ 	.short	0x010a
        /*0356*/ 	.byte	0x3f
	.zero		1


	//   ....[46]....
        /*0358*/ 	.word	0x0000c320
        /*035c*/ 	.word	0x00000007
        /*0360*/ 	.word	0x00000000
        /*0364*/ 	.short	0x010a
        /*0366*/ 	.byte	0x3f
	.zero		1


	//   ....[47]....
        /*0368*/ 	.word	0x0000c370
        /*036c*/ 	.word	0x00000006
        /*0370*/ 	.word	0x00000000
        /*0374*/ 	.short	0x010a
        /*0376*/ 	.byte	0x3f
	.zero		1


	//   ....[48]....
        /*0378*/ 	.word	0x0000c3c0
        /*037c*/ 	.word	0x00000009
        /*0380*/ 	.word	0x00000000
        /*0384*/ 	.short	0x010a
        /*0386*/ 	.byte	0x3f
	.zero		1


	//   ....[49]....
        /*0388*/ 	.word	0x0000c410
        /*038c*/ 	.word	0x00000006
        /*0390*/ 	.word	0x00000000
        /*0394*/ 	.short	0x010a
        /*0396*/ 	.byte	0x3f
	.zero		1


	//   ....[50]....
        /*0398*/ 	.word	0x0000c460
        /*039c*/ 	.word	0x00000009
        /*03a0*/ 	.word	0x00000000
        /*03a4*/ 	.short	0x010a
        /*03a6*/ 	.byte	0x3f
	.zero		1


	//   ....[51]....
        /*03a8*/ 	.word	0x0000c4b0
        /*03ac*/ 	.word	0x00000006
        /*03b0*/ 	.word	0x00000000
        /*03b4*/ 	.short	0x010a
        /*03b6*/ 	.byte	0x3f
	.zero		1


	//   ....[52]....
        /*03b8*/ 	.word	0x0000c500
        /*03bc*/ 	.word	0x00000009
        /*03c0*/ 	.word	0x00000000
        /*03c4*/ 	.short	0x010a
        /*03c6*/ 	.byte	0x3f
	.zero		1


	//   ....[53]....
        /*03c8*/ 	.word	0x0000c550
        /*03cc*/ 	.word	0x00000006
        /*03d0*/ 	.word	0x00000000
        /*03d4*/ 	.short	0x010a
        /*03d6*/ 	.byte	0x3f
	.zero		1


	//   ....[54]....
        /*03d8*/ 	.word	0x0000c5a0
        /*03dc*/ 	.word	0x00000009
        /*03e0*/ 	.word	0x00000000
        /*03e4*/ 	.short	0x010a
        /*03e6*/ 	.byte	0x3f
	.zero		1


	//   ....[55]....
        /*03e8*/ 	.word	0x0000c5f0
        /*03ec*/ 	.word	0x00000006
        /*03f0*/ 	.word	0x00000000
        /*03f4*/ 	.short	0x010a
        /*03f6*/ 	.byte	0x3f
	.zero		1


	//----- nvinfo : EIATTR_NUM_MBARRIERS
	.align		4
.L_28:
        /*03f8*/ 	.byte	0x03, 0x38
        /*03fa*/ 	.short	0x001a


	//----- nvinfo : EIATTR_EXIT_INSTR_OFFSETS
	.align		4
        /*03fc*/ 	.byte	0x04, 0x1c
        /*03fe*/ 	.short	(.L_30 - .L_29)


	//   ....[0]....
.L_29:
        /*0400*/ 	.word	0x00000a30


	//   ....[1]....
        /*0404*/ 	.word	0x00001220


	//   ....[2]....
        /*0408*/ 	.word	0x0000a640


	//   ....[3]....
        /*040c*/ 	.word	0x0000aba0


	//   ....[4]....
        /*0410*/ 	.word	0x0000c110


	//----- nvinfo : EIATTR_MAX_THREADS
	.align		4
.L_30:
        /*0414*/ 	.byte	0x04, 0x05
        /*0416*/ 	.short	(.L_32 - .L_31)
.L_31:
        /*0418*/ 	.word	0x00000180
        /*041c*/ 	.word	0x00000001
        /*0420*/ 	.word	0x00000001


	//----- nvinfo : EIATTR_CRS_STACK_SIZE
	.align		4
.L_32:
        /*0424*/ 	.byte	0x04, 0x1e
        /*0426*/ 	.short	(.L_34 - .L_33)
.L_33:
        /*0428*/ 	.word	0x00000000


	//----- nvinfo : EIATTR_CBANK_PARAM_SIZE
	.align		4
.L_34:
        /*042c*/ 	.byte	0x03, 0x19
        /*042e*/ 	.short	0x0570


	//----- nvinfo : EIATTR_PARAM_CBANK
	.align		4
        /*0430*/ 	.byte	0x04, 0x0a
        /*0432*/ 	.short	(.L_36 - .L_35)
	.align		4
.L_35:
        /*0434*/ 	.word	index@(.nv.constant0._ZN7cutlass13device_kernelINS_4gemm6kernel13GemmUniversalIN4cute5tupleIJiiiiEEENS1_10collective13CollectiveMmaINS1_40MainloopSm90TmaGmmaWarpSpecializedSparseILi12ENS5_IJNS4_1CILi1EEENSA_ILi2EEESB_EEENS1_35KernelTmaWarpSpecializedCooperativeEEENS5_IJNSA_ILi256EEENSA_ILi128EEENSA_ILi64EEEEEEaNS5_IJNS4_6LayoutINS5_IJiNS5_IJSC_iEEEiEEENS5_IJlNS5_IJSB_SC_EEElEEEEENSK_INS5_IJNS5_IJSI_iEEESQ_iEEENS5_IJNS5_IJSI_NSA_ILi4096EEEEEENS5_IJSB_lEEElEEEEEEEEaNS5_IJlSB_lEEENS4_8TiledMMAINS4_8MMA_AtomIJNS4_4SM904GMMA6SPARSE28GMMA_64x128x64_S32S8S8_SS_TNILNS12_9SparseSelE0EEEEEENSK_INS5_IJSC_SB_SB_EEENS5_IJSB_NSA_ILi0EEES19_EEEEENS5_IJNS4_10UnderscoreES1C_S1C_EEEEENS4_23SM90_TMA_LOAD_MULTICASTENS4_14ComposedLayoutINS4_7SwizzleILi1ELi4ELi3EEENS4_25smem_sparse_ptr_flag_bitsILi2ELi8EEENSK_INS5_IJNS5_IJSB_NSA_ILi8EEEEEENS5_IJSC_NSA_ILi32EEEEEEEEENS5_IJNS5_IJS19_SI_EEESN_EEEEEEEvNS4_8identityENS4_13SM90_TMA_LOADENS1G_INS1H_ILi2ELi4ELi3EEENS4_18smem_ptr_flag_bitsILi8EEENSK_INS5_IJS1L_SI_EEENS5_IJSI_SB_EEEEEEEvS1U_EENS_8epilogue10collective6detail29Sm90TmaWarpSpecializedAdapterINS25_15DefaultEpilogueIiNS5_IJSB_llEEES29_NS24_6thread17LinearCombinationIiLi1EiiLNS2A_9ScaleType4KindE0ELNS_15FloatRoundStyleE2EiEENS1_15EpilogueDefaultEEEEEvvEEEEvNT_6ParamsE)
        /*0438*/ 	.short	0x0210
        /*043a*/ 	.short	0x0570


	//----- nvinfo : EIATTR_SW_WAR
	.align		4
.L_36:
        /*043c*/ 	.byte	0x04, 0x36
        /*043e*/ 	.short	(.L_38 - .L_37)
.L_37:
        /*0440*/ 	.word	0x00000008
.L_38:


//--------------------- .nv.callgraph             --------------------------
	.section	.nv.callgraph,"",@"SHT_CUDA_CALLGRAPH"
	.align	4
	.sectionentsize	8
	.align		4
        /*0000*/ 	.word	0x00000000
	.align		4
        /*0004*/ 	.word	0xffffffff
	.align		4
        /*0008*/ 	.word	0x00000000
	.align		4
        /*000c*/ 	.word	0xfffffffe
	.align		4
        /*0010*/ 	.word	0x00000000
	.align		4
        /*0014*/ 	.word	0xfffffffd
	.align		4
        /*0018*/ 	.word	0x00000000
	.align		4
        /*001c*/ 	.word	0xfffffffc


//--------------------- .nv.constant4             --------------------------
	.section	.nv.constant4,"a",@progbits
	.align	8
	.align		8
.nv.constant4:
        /*0000*/ 	.dword	_ZN39_INTERNAL_c2f5bb86_4_k_cu_cf33269e_35694cuda3std3__45__cpo5beginE
	.align		8
        /*0008*/ 	.dword	_ZN39_INTERNAL_c2f5bb86_4_k_cu_cf33269e_35694cuda3std3__45__cpo3endE
	.align		8
        /*0010*/ 	.dword	_ZN39_INTERNAL_c2f5bb86_4_k_cu_cf33269e_35694cuda3std3__45__cpo6cbeginE
	.align		8
        /*0018*/ 	.dword	_ZN39_INTERNAL_c2f5bb86_4_k_cu_cf33269e_35694cuda3std3__45__cpo4cendE
	.align		8
        /*0020*/ 	.dword	_ZN39_INTERNAL_c2f5bb86_4_k_cu_cf33269e_35694cuda3std3__441_GLOBAL__N__c2f5bb86_4_k_cu_cf33269e_35696ignoreE
	.align		8
        /*0028*/ 	.dword	_ZN39_INTERNAL_c2f5bb86_4_k_cu_cf33269e_35694cuda3std3__419piecewise_constructE
	.align		8
        /*0030*/ 	.dword	_ZN39_INTERNAL_c2f5bb86_4_k_cu_cf33269e_35694cuda3std3__48in_placeE
	.align		8
        /*0038*/ 	.dword	_ZN39_INTERNAL_c2f5bb86_4_k_cu_cf33269e_35694cuda3std6ranges3__45__cpo4swapE
	.align		8
        /*0040*/ 	.dword	_ZN39_INTERNAL_c2f5bb86_4_k_cu_cf33269e_35694cuda3std6ranges3__45__cpo9iter_moveE
	.align		8
        /*0048*/ 	.dword	_ZN39_INTERNAL_c2f5bb86_4_k_cu_cf33269e_35694cute7productE
	.align		8
        /*0050*/ 	.dword	_ZN39_INTERNAL_c2f5bb86_4_k_cu_cf33269e_35694cute1_E


//--------------------- .text._ZN7cutlass13device_kernelINS_4gemm6kernel13GemmUniversalIN4cute5tupleIJiiiiEEENS1_10collective13CollectiveMmaINS1_40MainloopSm90TmaGmmaWarpSpecializedSparseILi12ENS5_IJNS4_1CILi1EEENSA_ILi2EEESB_EEENS1_35KernelTmaWarpSpecializedCooperativeEEENS5_IJNSA_ILi256EEENSA_ILi128EEENSA_ILi64EEEEEEaNS5_IJNS4_6LayoutINS5_IJiNS5_IJSC_iEEEiEEENS5_IJlNS5_IJSB_SC_EEElEEEEENSK_INS5_IJNS5_IJSI_iEEESQ_iEEENS5_IJNS5_IJSI_NSA_ILi4096EEEEEENS5_IJSB_lEEElEEEEEEEEaNS5_IJlSB_lEEENS4_8TiledMMAINS4_8MMA_AtomIJNS4_4SM904GMMA6SPARSE28GMMA_64x128x64_S32S8S8_SS_TNILNS12_9SparseSelE0EEEEEENSK_INS5_IJSC_SB_SB_EEENS5_IJSB_NSA_ILi0EEES19_EEEEENS5_IJNS4_10UnderscoreES1C_S1C_EEEEENS4_23SM90_TMA_LOAD_MULTICASTENS4_14ComposedLayoutINS4_7SwizzleILi1ELi4ELi3EEENS4_25smem_sparse_ptr_flag_bitsILi2ELi8EEENSK_INS5_IJNS5_IJSB_NSA_ILi8EEEEEENS5_IJSC_NSA_ILi32EEEEEEEEENS5_IJNS5_IJS19_SI_EEESN_EEEEEEEvNS4_8identityENS4_13SM90_TMA_LOADENS1G_INS1H_ILi2ELi4ELi3EEENS4_18smem_ptr_flag_bitsILi8EEENSK_INS5_IJS1L_SI_EEENS5_IJSI_SB_EEEEEEEvS1U_EENS_8epilogue10collective6detail29Sm90TmaWarpSpecializedAdapterINS25_15DefaultEpilogueIiNS5_IJSB_llEEES29_NS24_6thread17LinearCombinationIiLi1EiiLNS2A_9ScaleType4KindE0ELNS_15FloatRoundStyleE2EiEENS1_15EpilogueDefaultEEEEEvvEEEEvNT_6ParamsE --------------------------
	.section	.text._ZN7cutlass13device_kernelINS_4gemm6kernel13GemmUniversalIN4cute5tupleIJiiiiEEENS1_10collective13CollectiveMmaINS1_40MainloopSm90TmaGmmaWarpSpecializedSparseILi12ENS5_IJNS4_1CILi1EEENSA_ILi2EEESB_EEENS1_35KernelTmaWarpSpecializedCooperativeEEENS5_IJNSA_ILi256EEENSA_ILi128EEENSA_ILi64EEEEEEaNS5_IJNS4_6LayoutINS5_IJiNS5_IJSC_iEEEiEEENS5_IJlNS5_IJSB_SC_EEElEEEEENSK_INS5_IJNS5_IJSI_iEEESQ_iEEENS5_IJNS5_IJSI_NSA_ILi4096EEEEEENS5_IJSB_lEEElEEEEEEEEaNS5_IJlSB_lEEENS4_8TiledMMAINS4_8MMA_AtomIJNS4_4SM904GMMA6SPARSE28GMMA_64x128x64_S32S8S8_SS_TNILNS12_9SparseSelE0EEEEEENSK_INS5_IJSC_SB_SB_EEENS5_IJSB_NSA_ILi0EEES19_EEEEENS5_IJNS4_10UnderscoreES1C_S1C_EEEEENS4_23SM90_TMA_LOAD_MULTICASTENS4_14ComposedLayoutINS4_7SwizzleILi1ELi4ELi3EEENS4_25smem_sparse_ptr_flag_bitsILi2ELi8EEENSK_INS5_IJNS5_IJSB_NSA_ILi8EEEEEENS5_IJSC_NSA_ILi32EEEEEEEEENS5_IJNS5_IJS19_SI_EEESN_EEEEEEEvNS4_8identityENS4_13SM90_TMA_LOADENS1G_INS1H_ILi2ELi4ELi3EEENS4_18smem_ptr_flag_bitsILi8EEENSK_INS5_IJS1L_SI_EEENS5_IJSI_SB_EEEEEEEvS1U_EENS_8epilogue10collective6detail29Sm90TmaWarpSpecializedAdapterINS25_15DefaultEpilogueIiNS5_IJSB_llEEES29_NS24_6thread17LinearCombinationIiLi1EiiLNS2A_9ScaleType4KindE0ELNS_15FloatRoundStyleE2EiEENS1_15EpilogueDefaultEEEEEvvEEEEvNT_6ParamsE,"ax",@progbits
	.align	128
.text._ZN7cutlass13device_kernelINS_4gemm6kernel13GemmUniversalIN4cute5tupleIJiiiiEEENS1_10collective13CollectiveMmaINS1_40MainloopSm90TmaGmmaWarpSpecializedSparseILi12ENS5_IJNS4_1CILi1EEENSA_ILi2EEESB_EEENS1_35KernelTmaWarpSpecializedCooperativeEEENS5_IJNSA_ILi256EEENSA_ILi128EEENSA_ILi64EEEEEEaNS5_IJNS4_6LayoutINS5_IJiNS5_IJSC_iEEEiEEENS5_IJlNS5_IJSB_SC_EEElEEEEENSK_INS5_IJNS5_IJSI_iEEESQ_iEEENS5_IJNS5_IJSI_NSA_ILi4096EEEEEENS5_IJSB_lEEElEEEEEEEEaNS5_IJlSB_lEEENS4_8TiledMMAINS4_8MMA_AtomIJNS4_4SM904GMMA6SPARSE28GMMA_64x128x64_S32S8S8_SS_TNILNS12_9SparseSelE0EEEEEENSK_INS5_IJSC_SB_SB_EEENS5_IJSB_NSA_ILi0EEES19_EEEEENS5_IJNS4_10UnderscoreES1C_S1C_EEEEENS4_23SM90_TMA_LOAD_MULTICASTENS4_14ComposedLayoutINS4_7SwizzleILi1ELi4ELi3EEENS4_25smem_sparse_ptr_flag_bitsILi2ELi8EEENSK_INS5_IJNS5_IJSB_NSA_ILi8EEEEEENS5_IJSC_NSA_ILi32EEEEEEEEENS5_IJNS5_IJS19_SI_EEESN_EEEEEEEvNS4_8identityENS4_13SM90_TMA_LOADENS1G_INS1H_ILi2ELi4ELi3EEENS4_18smem_ptr_flag_bitsILi8EEENSK_INS5_IJS1L_SI_EEENS5_IJSI_SB_EEEEEEEvS1U_EENS_8epilogue10collective6detail29Sm90TmaWarpSpecializedAdapterINS25_15DefaultEpilogueIiNS5_IJSB_llEEES29_NS24_6thread17LinearCombinationIiLi1EiiLNS2A_9ScaleType4KindE0ELNS_15FloatRoundStyleE2EiEENS1_15EpilogueDefaultEEEEEvvEEEEvNT_6ParamsE:
        .type           _ZN7cutlass13device_kernelINS_4gemm6kernel13GemmUniversalIN4cute5tupleIJiiiiEEENS1_10collective13CollectiveMmaINS1_40MainloopSm90TmaGmmaWarpSpecializedSparseILi12ENS5_IJNS4_1CILi1EEENSA_ILi2EEESB_EEENS1_35KernelTmaWarpSpecializedCooperativeEEENS5_IJNSA_ILi256EEENSA_ILi128EEENSA_ILi64EEEEEEaNS5_IJNS4_6LayoutINS5_IJiNS5_IJSC_iEEEiEEENS5_IJlNS5_IJSB_SC_EEElEEEEENSK_INS5_IJNS5_IJSI_iEEESQ_iEEENS5_IJNS5_IJSI_NSA_ILi4096EEEEEENS5_IJSB_lEEElEEEEEEEEaNS5_IJlSB_lEEENS4_8TiledMMAINS4_8MMA_AtomIJNS4_4SM904GMMA6SPARSE28GMMA_64x128x64_S32S8S8_SS_TNILNS12_9SparseSelE0EEEEEENSK_INS5_IJSC_SB_SB_EEENS5_IJSB_NSA_ILi0EEES19_EEEEENS5_IJNS4_10UnderscoreES1C_S1C_EEEEENS4_23SM90_TMA_LOAD_MULTICASTENS4_14ComposedLayoutINS4_7SwizzleILi1ELi4ELi3EEENS4_25smem_sparse_ptr_flag_bitsILi2ELi8EEENSK_INS5_IJNS5_IJSB_NSA_ILi8EEEEEENS5_IJSC_NSA_ILi32EEEEEEEEENS5_IJNS5_IJS19_SI_EEESN_EEEEEEEvNS4_8identityENS4_13SM90_TMA_LOADENS1G_INS1H_ILi2ELi4ELi3EEENS4_18smem_ptr_flag_bitsILi8EEENSK_INS5_IJS1L_SI_EEENS5_IJSI_SB_EEEEEEEvS1U_EENS_8epilogue10collective6detail29Sm90TmaWarpSpecializedAdapterINS25_15DefaultEpilogueIiNS5_IJSB_llEEES29_NS24_6thread17LinearCombinationIiLi1EiiLNS2A_9ScaleType4KindE0ELNS_15FloatRoundStyleE2EiEENS1_15EpilogueDefaultEEEEEvvEEEEvNT_6ParamsE,@function
        .size           _ZN7cutlass13device_kernelINS_4gemm6kernel13GemmUniversalIN4cute5tupleIJiiiiEEENS1_10collective13CollectiveMmaINS1_40MainloopSm90TmaGmmaWarpSpecializedSparseILi12ENS5_IJNS4_1CILi1EEENSA_ILi2EEESB_EEENS1_35KernelTmaWarpSpecializedCooperativeEEENS5_IJNSA_ILi256EEENSA_ILi128EEENSA_ILi64EEEEEEaNS5_IJNS4_6LayoutINS5_IJiNS5_IJSC_iEEEiEEENS5_IJlNS5_IJSB_SC_EEElEEEEENSK_INS5_IJNS5_IJSI_iEEESQ_iEEENS5_IJNS5_IJSI_NSA_ILi4096EEEEEENS5_IJSB_lEEElEEEEEEEEaNS5_IJlSB_lEEENS4_8TiledMMAINS4_8MMA_AtomIJNS4_4SM904GMMA6SPARSE28GMMA_64x128x64_S32S8S8_SS_TNILNS12_9SparseSelE0EEEEEENSK_INS5_IJSC_SB_SB_EEENS5_IJSB_NSA_ILi0EEES19_EEEEENS5_IJNS4_10UnderscoreES1C_S1C_EEEEENS4_23SM90_TMA_LOAD_MULTICASTENS4_14ComposedLayoutINS4_7SwizzleILi1ELi4ELi3EEENS4_25smem_sparse_ptr_flag_bitsILi2ELi8EEENSK_INS5_IJNS5_IJSB_NSA_ILi8EEEEEENS5_IJSC_NSA_ILi32EEEEEEEEENS5_IJNS5_IJS19_SI_EEESN_EEEEEEEvNS4_8identityENS4_13SM90_TMA_LOADENS1G_INS1H_ILi2ELi4ELi3EEENS4_18smem_ptr_flag_bitsILi8EEENSK_INS5_IJS1L_SI_EEENS5_IJSI_SB_EEEEEEEvS1U_EENS_8epilogue10collective6detail29Sm90TmaWarpSpecializedAdapterINS25_15DefaultEpilogueIiNS5_IJSB_llEEES29_NS24_6thread17LinearCombinationIiLi1EiiLNS2A_9ScaleType4KindE0ELNS_15FloatRoundStyleE2EiEENS1_15EpilogueDefaultEEEEEvvEEEEvNT_6ParamsE,(.L_x_307 - _ZN7cutlass13device_kernelINS_4gemm6kernel13GemmUniversalIN4cute5tupleIJiiiiEEENS1_10collective13CollectiveMmaINS1_40MainloopSm90TmaGmmaWarpSpecializedSparseILi12ENS5_IJNS4_1CILi1EEENSA_ILi2EEESB_EEENS1_35KernelTmaWarpSpecializedCooperativeEEENS5_IJNSA_ILi256EEENSA_ILi128EEENSA_ILi64EEEEEEaNS5_IJNS4_6LayoutINS5_IJiNS5_IJSC_iEEEiEEENS5_IJlNS5_IJSB_SC_EEElEEEEENSK_INS5_IJNS5_IJSI_iEEESQ_iEEENS5_IJNS5_IJSI_NSA_ILi4096EEEEEENS5_IJSB_lEEElEEEEEEEEaNS5_IJlSB_lEEENS4_8TiledMMAINS4_8MMA_AtomIJNS4_4SM904GMMA6SPARSE28GMMA_64x128x64_S32S8S8_SS_TNILNS12_9SparseSelE0EEEEEENSK_INS5_IJSC_SB_SB_EEENS5_IJSB_NSA_ILi0EEES19_EEEEENS5_IJNS4_10UnderscoreES1C_S1C_EEEEENS4_23SM90_TMA_LOAD_MULTICASTENS4_14ComposedLayoutINS4_7SwizzleILi1ELi4ELi3EEENS4_25smem_sparse_ptr_flag_bitsILi2ELi8EEENSK_INS5_IJNS5_IJSB_NSA_ILi8EEEEEENS5_IJSC_NSA_ILi32EEEEEEEEENS5_IJNS5_IJS19_SI_EEESN_EEEEEEEvNS4_8identityENS4_13SM90_TMA_LOADENS1G_INS1H_ILi2ELi4ELi3EEENS4_18smem_ptr_flag_bitsILi8EEENSK_INS5_IJS1L_SI_EEENS5_IJSI_SB_EEEEEEEvS1U_EENS_8epilogue10collective6detail29Sm90TmaWarpSpecializedAdapterINS25_15DefaultEpilogueIiNS5_IJSB_llEEES29_NS24_6thread17LinearCombinationIiLi1EiiLNS2A_9ScaleType4KindE0ELNS_15FloatRoundStyleE2EiEENS1_15EpilogueDefaultEEEEEvvEEEEvNT_6ParamsE)
        .other          _ZN7cutlass13device_kernelINS_4gemm6kernel13GemmUniversalIN4cute5tupleIJiiiiEEENS1_10collective13CollectiveMmaINS1_40MainloopSm90TmaGmmaWarpSpecializedSparseILi12ENS5_IJNS4_1CILi1EEENSA_ILi2EEESB_EEENS1_35KernelTmaWarpSpecializedCooperativeEEENS5_IJNSA_ILi256EEENSA_ILi128EEENSA_ILi64EEEEEEaNS5_IJNS4_6LayoutINS5_IJiNS5_IJSC_iEEEiEEENS5_IJlNS5_IJSB_SC_EEElEEEEENSK_INS5_IJNS5_IJSI_iEEESQ_iEEENS5_IJNS5_IJSI_NSA_ILi4096EEEEEENS5_IJSB_lEEElEEEEEEEEaNS5_IJlSB_lEEENS4_8TiledMMAINS4_8MMA_AtomIJNS4_4SM904GMMA6SPARSE28GMMA_64x128x64_S32S8S8_SS_TNILNS12_9SparseSelE0EEEEEENSK_INS5_IJSC_SB_SB_EEENS5_IJSB_NSA_ILi0EEES19_EEEEENS5_IJNS4_10UnderscoreES1C_S1C_EEEEENS4_23SM90_TMA_LOAD_MULTICASTENS4_14ComposedLayoutINS4_7SwizzleILi1ELi4ELi3EEENS4_25smem_sparse_ptr_flag_bitsILi2ELi8EEENSK_INS5_IJNS5_IJSB_NSA_ILi8EEEEEENS5_IJSC_NSA_ILi32EEEEEEEEENS5_IJNS5_IJS19_SI_EEESN_EEEEEEEvNS4_8identityENS4_13SM90_TMA_LOADENS1G_INS1H_ILi2ELi4ELi3EEENS4_18smem_ptr_flag_bitsILi8EEENSK_INS5_IJS1L_SI_EEENS5_IJSI_SB_EEEEEEEvS1U_EENS_8epilogue10collective6detail29Sm90TmaWarpSpecializedAdapterINS25_15DefaultEpilogueIiNS5_IJSB_llEEES29_NS24_6thread17LinearCombinationIiLi1EiiLNS2A_9ScaleType4KindE0ELNS_15FloatRoundStyleE2EiEENS1_15EpilogueDefaultEEEEEvvEEEEvNT_6ParamsE,@"STO_CUDA_ENTRY STV_DEFAULT"
_ZN7cutlass13device_kernelINS_4gemm6kernel13GemmUniversalIN4cute5tupleIJiiiiEEENS1_10collective13CollectiveMmaINS1_40MainloopSm90TmaGmmaWarpSpecializedSparseILi12ENS5_IJNS4_1CILi1EEENSA_ILi2EEESB_EEENS1_35KernelTmaWarpSpecializedCooperativeEEENS5_IJNSA_ILi256EEENSA_ILi128EEENSA_ILi64EEEEEEaNS5_IJNS4_6LayoutINS5_IJiNS5_IJSC_iEEEiEEENS5_IJlNS5_IJSB_SC_EEElEEEEENSK_INS5_IJNS5_IJSI_iEEESQ_iEEENS5_IJNS5_IJSI_NSA_ILi4096EEEEEENS5_IJSB_lEEElEEEEEEEEaNS5_IJlSB_lEEENS4_8TiledMMAINS4_8MMA_AtomIJNS4_4SM904GMMA6SPARSE28GMMA_64x128x64_S32S8S8_SS_TNILNS12_9SparseSelE0EEEEEENSK_INS5_IJSC_SB_SB_EEENS5_IJSB_NSA_ILi0EEES19_EEEEENS5_IJNS4_10UnderscoreES1C_S1C_EEEEENS4_23SM90_TMA_LOAD_MULTICASTENS4_14ComposedLayoutINS4_7SwizzleILi1ELi4ELi3EEENS4_25smem_sparse_ptr_flag_bitsILi2ELi8EEENSK_INS5_IJNS5_IJSB_NSA_ILi8EEEEEENS5_IJSC_NSA_ILi32EEEEEEEEENS5_IJNS5_IJS19_SI_EEESN_EEEEEEEvNS4_8identityENS4_13SM90_TMA_LOADENS1G_INS1H_ILi2ELi4ELi3EEENS4_18smem_ptr_flag_bitsILi8EEENSK_INS5_IJS1L_SI_EEENS5_IJSI_SB_EEEEEEEvS1U_EENS_8epilogue10collective6detail29Sm90TmaWarpSpecializedAdapterINS25_15DefaultEpilogueIiNS5_IJSB_llEEES29_NS24_6thread17LinearCombinationIiLi1EiiLNS2A_9ScaleType4KindE0ELNS_15FloatRoundStyleE2EiEENS1_15EpilogueDefaultEEEEEvvEEEEvNT_6ParamsE:
[----:B------:R-:W-:Y:S01]  /*0000*/  LDC R1, c[0x0][0x28] ;  /* 0x00000a00ff017b82 */ /* 0x000fe20000000800 */
[----:B------:R-:W0:Y:S01]  /*0010*/  S2R R0, SR_TID.X ;  /* 0x0000000000007919 */ /* 0x000e220000002100 */
[----:B------:R-:W-:Y:S01]  /*0020*/  ELECT P0, URZ, PT ;  /* 0x00000000003f782f */ /* 0x000fe20003800000 */
[----:B------:R-:W-:Y:S01]  /*0030*/  BSSY B0, `(.L_x_0) ;  /* 0x0000012000007945 */ /* 0x000fe20003800000 */
[--C-:B0-----:R-:W-:Y:S02]  /*0040*/  SHF.R.U32.HI R2, RZ, 0x5, R0.reuse ;  /* 0x00000005ff027819 */ /* 0x101fe40000011600 */
[----:B------:R-:W-:-:S03]  /*0050*/  SHF.R.U32.HI R7, RZ, 0x7, R0 ;  /* 0x00000007ff077819 */ /* 0x000fc60000011600 */
[----:B------:R-:W0:Y:S04]  /*0060*/  SHFL.IDX PT, R5, R2, RZ, 0x1f ;  /* 0x00001fff02057589 */ /* 0x000e2800000e0000 */
[----:B------:R1:W2:Y:S01]  /*0070*/  SHFL.IDX PT, R3, R7, RZ, 0x1f ;  /* 0x00001fff07037589 */ /* 0x0002a200000e0000 */
[----:B0-----:R-:W-:-:S13]  /*0080*/  ISETP.NE.OR P0, PT, R5, RZ, !P0 ;  /* 0x000000ff0500720c */ /* 0x001fda0004705670 */
[----:B-12---:R-:W-:Y:S05]  /*0090*/  @P0 BRA `(.L_x_1) ;  /* 0x00000000002c0947 */ /* 0x006fea0003800000 */
[----:B------:R-:W-:Y:S02]  /*00a0*/  ULDC.64 UR4, c[0x0][0x198] ;  /* 0x0000660000047ab9 */ /* 0x000fe40000000a00 */
[----:B------:R-:W-:Y:S02]  /*00b0*/  UIADD3 UR6, UP0, UR4, 0xf0, URZ ;  /* 0x000000f004067890 */ /* 0x000fe4000ff1e03f */
[----:B------:R-:W-:Y:S02]  /*00c0*/  UIADD3 UR8, UP1, UR4, 0x1f0, URZ ;  /* 0x000001f004087890 */ /* 0x000fe4000ff3e03f */
[----:B------:R-:W-:Y:S02]  /*00d0*/  UIADD3 UR4, UP2, UR4, 0x2f0, URZ ;  /* 0x000002f004047890 */ /* 0x000fe4000ff5e03f */
[----:B------:R-:W-:Y:S02]  /*00e0*/  UIADD3.X UR7, URZ, UR5, URZ, UP0, !UPT ;  /* 0x000000053f077290 */ /* 0x000fe400087fe43f */
[----:B------:R-:W-:-:S02]  /*00f0*/  UIADD3.X UR9, URZ, UR5, URZ, UP1, !UPT ;  /* 0x000000053f097290 */ /* 0x000fc40008ffe43f */
[----:B------:R-:W-:-:S05]  /*0100*/  UIADD3.X UR5, URZ, UR5, URZ, UP2, !UPT ;  /* 0x000000053f057290 */ /* 0x000fca00097fe43f */
[----:B------:R0:W-:Y:S02]  /*0110*/  UTMACCTL.PF [UR6] ;  /* 0x00000000060079b9 */ /* 0x0001e40008040000 */
[----:B------:R0:W-:Y:S02]  /*0120*/  UTMACCTL.PF [UR8] ;  /* 0x00000000080079b9 */ /* 0x0001e40008040000 */
[----:B------:R0:W-:Y:S02]  /*0130*/  UTMACCTL.PF [UR4] ;  /* 0x00000000040079b9 */ /* 0x0001e40008040000 */
[----:B0-----:R-:W-:Y:S01]  /*0140*/  NOP ;  /* 0x0000000000007918 */ /* 0x001fe20000000000 */
.L_x_1:
[----:B------:R-:W-:Y:S05]  /*0150*/  BSYNC B0 ;  /* 0x0000000000007941 */ /* 0x000fea0003800000 */
.L_x_0:
[----:B------:R-:W0:Y:S02]  /*0160*/  SHFL.IDX PT, R4, R2, RZ, 0x1f ;  /* 0x00001fff02047589 */ /* 0x000e2400000e0000 */
[----:B0-----:R-:W-:-:S13]  /*0170*/  ISETP.NE.AND P0, PT, R4, RZ, PT ;  /* 0x000000ff0400720c */ /* 0x001fda0003f05270 */
[----:B------:R-:W-:Y:S05]  /*0180*/  @P0 BRA `(.L_x_2) ;  /* 0x0000000000a40947 */ /* 0x000fea0003800000 */
[----:B------:R-:W-:Y:S01]  /*0190*/  ELECT P0, URZ, PT ;  /* 0x00000000003f782f */ /* 0x000fe20003800000 */
[----:B------:R-:W-:-:S12]  /*01a0*/  BSSY B0, `(.L_x_2) ;  /* 0x0000027000007945 */ /* 0x000fd80003800000 */
[----:B------:R-:W-:Y:S05]  /*01b0*/  @!P0 BRA `(.L_x_3) ;  /* 0x0000000000948947 */ /* 0x000fea0003800000 */
[----:B------:R-:W0:Y:S01]  /*01c0*/  S2UR UR8, SR_CgaCtaId ;  /* 0x00000000000879c3 */ /* 0x000e220000008800 */
[----:B------:R-:W-:Y:S01]  /*01d0*/  UMOV UR4, 0x400 ;  /* 0x0000040000047882 */ /* 0x000fe20000000000 */
[----:B------:R-:W-:Y:S01]  /*01e0*/  UMOV UR5, 0x1 ;  /* 0x0000000100057882 */ /* 0x000fe20000000000 */
[----:B------:R-:W-:Y:S02]  /*01f0*/  UMOV UR6, 0x4 ;  /* 0x0000000400067882 */ /* 0x000fe40000000000 */
[----:B------:R-:W-:-:S04]  /*0200*/  UIADD3 UR6, -UR6, 0x100000, URZ ;  /* 0x0010000006067890 */ /* 0x000fc8000fffe13f */
[----:B------:R-:W-:Y:S02]  /*0210*/  USHF.L.U32 UR7, UR6, 0xb, URZ ;  /* 0x0000000b06077899 */ /* 0x000fe4000800063f */
[----:B------:R-:W-:Y:S02]  /*0220*/  USHF.L.U32 UR6, UR6, 0x1, URZ ;  /* 0x0000000106067899 */ /* 0x000fe4000800063f */
[----:B0-----:R-:W-:Y:S02]  /*0230*/  ULEA UR8, UR8, UR4, 0x18 ;  /* 0x0000000408087291 */ /* 0x001fe4000f8ec03f */
[----:B------:R-:W-:-:S04]  /*0240*/  UIADD3 UR4, -UR5, 0x100000, URZ ;  /* 0x0010000005047890 */ /* 0x000fc8000fffe13f */
[----:B------:R-:W-:Y:S02]  /*0250*/  USHF.L.U32 UR5, UR4, 0xb, URZ ;  /* 0x0000000b04057899 */ /* 0x000fe4000800063f */
[----:B------:R-:W-:Y:S01]  /*0260*/  USHF.L.U32 UR4, UR4, 0x1, URZ ;  /* 0x0000000104047899 */ /* 0x000fe2000800063f */
[----:B------:R-:W0:Y:S11]  /*0270*/  FENCE.VIEW.ASYNC.S ;  /* 0x00000000000073c6 */ /* 0x000e360000000000 */
[----:B0-----:R0:W1:Y:S01]  /*0280*/  SYNCS.EXCH.64 URZ, [UR8], UR4 ;  /* 0x00000004083f75b2 */ /* 0x0010620008000100 */
[----:B------:R0:W2:Y:S01]  /*0290*/  SYNCS.EXCH.64 URZ, [UR8+0x60], UR6 ;  /* 0x00006006083f75b2 */ /* 0x0000a20008000100 */
[----:B------:R0:W3:Y:S01]  /*02a0*/  SYNCS.EXCH.64 URZ, [UR8+0x8], UR4 ;  /* 0x00000804083f75b2 */ /* 0x0000e20008000100 */
[----:B------:R0:W4:Y:S01]  /*02b0*/  SYNCS.EXCH.64 URZ, [UR8+0x68], UR6 ;  /* 0x00006806083f75b2 */ /* 0x0001220008000100 */
[----:B------:R0:W0:Y:S01]  /*02c0*/  SYNCS.EXCH.64 URZ, [UR8+0x10], UR4 ;  /* 0x00001004083f75b2 */ /* 0x0000220008000100 */
        /* <DEDUP_REMOVED lines=19> */
[----:B-1----:R-:W-:Y:S01]  /*0400*/  NOP ;  /* 0x0000000000007918 */ /* 0x002fe20000000000 */
.L_x_3:
[----:B0-----:R-:W-:Y:S05]  /*0410*/  BSYNC B0 ;  /* 0x0000000000007941 */ /* 0x001fea0003800000 */
.L_x_2:
[----:B------:R-:W0:Y:S01]  /*0420*/  SHFL.IDX PT, R2, R2, RZ, 0x1f ;  /* 0x00001fff02027589 */ /* 0x000e2200000e0000 */
[----:B------:R-:W-:Y:S01]  /*0430*/  SHF.R.S32.HI R9, RZ, 0x1f, R0 ;  /* 0x0000001fff097819 */ /* 0x000fe20000011400 */
[----:B------:R-:W1:Y:S01]  /*0440*/  S2UR UR8, SR_CTAID.X ;  /* 0x00000000000879c3 */ /* 0x000e620000002500 */
[----:B------:R-:W-:Y:S01]  /*0450*/  ELECT P0, URZ, PT ;  /* 0x00000000003f782f */ /* 0x000fe20003800000 */
[----:B------:R-:W5:Y:S01]  /*0460*/  S2R R10, SR_CTAID.Y ;  /* 0x00000000000a7919 */ /* 0x000f620000002600 */
[----:B------:R-:W-:Y:S01]  /*0470*/  LEA.HI R9, R9, R0, RZ, 0x7 ;  /* 0x0000000009097211 */ /* 0x000fe200078f38ff */
[----:B------:R-:W-:Y:S01]  /*0480*/  ULDC UR4, c[0x0][0x154] ;  /* 0x0000550000047ab9 */ /* 0x000fe20000000800 */
[----:B------:R-:W-:Y:S01]  /*0490*/  SHF.R.S32.HI R15, RZ, 0x1f, R4 ;  /* 0x0000001fff0f7819 */ /* 0x000fe20000011404 */
[----:B------:R-:W-:Y:S01]  /*04a0*/  VIADD R16, R3, 0xffffffff ;  /* 0xffffffff03107836 */ /* 0x000fe20000000000 */
[----:B------:R-:W-:Y:S01]  /*04b0*/  LOP3.LUT R9, R9, 0xffffff80, RZ, 0xc0, !PT ;  /* 0xffffff8009097812 */ /* 0x000fe200078ec0ff */
[----:B------:R-:W2:Y:S01]  /*04c0*/  LDC R14, c[0x0][0x140] ;  /* 0x00005000ff0e7b82 */ /* 0x000ea20000000800 */
[----:B------:R-:W-:Y:S01]  /*04d0*/  LEA.HI R15, R15, R4, RZ, 0x2 ;  /* 0x000000040f0f7211 */ /* 0x000fe200078f10ff */
[----:B------:R-:W-:Y:S01]  /*04e0*/  NOP ;  /* 0x0000000000007918 */ /* 0x000fe20000000000 */
[----:B------:R-:W-:Y:S01]  /*04f0*/  NOP ;  /* 0x0000000000007918 */ /* 0x000fe20000000000 */
[----:B------:R-:W-:Y:S01]  /*0500*/  IMAD.IADD R9, R0, 0x1, -R9 ;  /* 0x0000000100097824 */ /* 0x000fe200078e0a09 */
[----:B------:R-:W-:-:S02]  /*0510*/  LOP3.LUT R15, R15, 0x3ffffffc, RZ, 0xc0, !PT ;  /* 0x3ffffffc0f0f7812 */ /* 0x000fc400078ec0ff */
[----:B------:R-:W-:Y:S01]  /*0520*/  ISETP.GE.U32.AND P5, PT, R16, 0x2, PT ;  /* 0x000000021000780c */ /* 0x000fe20003fa6070 */
[----:B------:R-:W3:Y:S01]  /*0530*/  LDC R12, c[0x0][0x144] ;  /* 0x00005100ff0c7b82 */ /* 0x000ee20000000800 */
[----:B------:R-:W-:Y:S01]  /*0540*/  SHF.R.S32.HI R6, RZ, 0x1f, R9 ;  /* 0x0000001fff067819 */ /* 0x000fe20000011409 */
[----:B------:R-:W-:Y:S01]  /*0550*/  IMAD.IADD R15, R4, 0x1, -R15 ;  /* 0x00000001040f7824 */ /* 0x000fe200078e0a0f */
[----:B------:R-:W-:Y:S02]  /*0560*/  LOP3.LUT P2, RZ, R9, 0x7, RZ, 0xc0, !PT ;  /* 0x0000000709ff7812 */ /* 0x000fe4000784c0ff */
[----:B------:R-:W-:Y:S02]  /*0570*/  LEA.HI R6, R6, R9, RZ, 0x3 ;  /* 0x0000000906067211 */ /* 0x000fe400078f18ff */
[----:B0-----:R-:W-:Y:S02]  /*0580*/  ISETP.NE.OR P0, PT, R2, RZ, !P0 ;  /* 0x000000ff0200720c */ /* 0x001fe40004705670 */
[----:B------:R-:W-:-:S02]  /*0590*/  SHF.R.S32.HI R2, RZ, 0x3, R6 ;  /* 0x00000003ff027819 */ /* 0x000fc40000011406 */
[----:B------:R-:W-:Y:S02]  /*05a0*/  SHF.R.S32.HI R13, RZ, 0x1f, R6 ;  /* 0x0000001fff0d7819 */ /* 0x000fe40000011406 */
[----:B-1----:R-:W-:Y:S02]  /*05b0*/  I2FP.F32.U32 R4, UR8 ;  /* 0x0000000800047c45 */ /* 0x002fe40008201000 */
[----:B------:R-:W-:Y:S02]  /*05c0*/  LEA.HI R13, R13, R2, RZ, 0x2 ;  /* 0x000000020d0d7211 */ /* 0x000fe400078f10ff */
[----:B--2---:R-:W-:Y:S02]  /*05d0*/  ISETP.EQ.U32.AND P3, PT, R14, 0x1, PT ;  /* 0x000000010e00780c */ /* 0x004fe40003f62070 */
[----:B-----5:R-:W-:Y:S01]  /*05e0*/  I2FP.F32.U32 R8, R10 ;  /* 0x0000000a00087245 */ /* 0x020fe20000201000 */
[----:B------:R-:W-:Y:S01]  /*05f0*/  VOTEU.ALL UP0, P0 ;  /* 0x00000000003f7886 */ /* 0x000fe20000000000 */
[----:B------:R-:W-:Y:S01]  /*0600*/  LOP3.LUT R13, R13, 0xfffffffc, RZ, 0xc0, !PT ;  /* 0xfffffffc0d0d7812 */ /* 0x000fe200078ec0ff */
[----:B------:R-:W-:-:S02]  /*0610*/  VOTEU.ALL UP1, P0 ;  /* 0x00000000003f7886 */ /* 0x000fc40000020000 */
[----:B------:R-:W-:Y:S01]  /*0620*/  FMUL R8, R8, UR4 ;  /* 0x0000000408087c20 */ /* 0x000fe20008400000 */
[----:B------:R-:W0:Y:S01]  /*0630*/  @!UP0 S2UR UR7, SR_CgaCtaId ;  /* 0x00000000000789c3 */ /* 0x000e220000008800 */
[----:B------:R-:W-:Y:S01]  /*0640*/  IMAD.IADD R6, R2, 0x1, -R13 ;  /* 0x0000000102067824 */ /* 0x000fe200078e0a0d */
[----:B------:R-:W-:Y:S01]  /*0650*/  ULDC UR4, c[0x0][0x150] ;  /* 0x0000540000047ab9 */ /* 0x000fe20000000800 */
[----:B------:R-:W-:Y:S01]  /*0660*/  SHF.R.S32.HI R2, RZ, 0x1f, R5 ;  /* 0x0000001fff027819 */ /* 0x000fe20000011405 */
[----:B------:R-:W-:Y:S01]  /*0670*/  FMUL R4, R4, UR4 ;  /* 0x0000000404047c20 */ /* 0x000fe20008400000 */
[----:B------:R-:W1:Y:S01]  /*0680*/  F2I.U32.TRUNC.NTZ R8, R8 ;  /* 0x0000000800087305 */ /* 0x000e62000020f000 */
[----:B------:R-:W-:Y:S01]  /*0690*/  IMAD R6, R15, 0x4, R6 ;  /* 0x000000040f067824 */ /* 0x000fe200078e0206 */
[----:B------:R-:W-:Y:S01]  /*06a0*/  LEA.HI R2, R2, R5, RZ, 0x2 ;  /* 0x0000000502027211 */ /* 0x000fe200078f10ff */
[----:B------:R-:W2:Y:S01]  /*06b0*/  LDC R13, c[0x0][0x148] ;  /* 0x00005200ff0d7b82 */ /* 0x000ea20000000800 */
[----:B------:R-:W-:Y:S01]  /*06c0*/  UMOV UR4, 0x20 ;  /* 0x0000002000047882 */ /* 0x000fe20000000000 */
[----:B------:R-:W-:Y:S01]  /*06d0*/  IMAD.SHL.U32 R15, R6, 0x4, RZ ;  /* 0x00000004060f7824 */ /* 0x000fe200078e00ff */
[----:B------:R-:W-:Y:S01]  /*06e0*/  LOP3.LUT R2, R2, 0xfffffffc, RZ, 0xc0, !PT ;  /* 0xfffffffc02027812 */ /* 0x000fe200078ec0ff */
[----:B------:R-:W-:Y:S01]  /*06f0*/  @!UP0 UMOV UR6, 0x400 ;  /* 0x0000040000068882 */ /* 0x000fe20000000000 */
[----:B------:R-:W5:Y:S01]  /*0700*/  F2I.U32.TRUNC.NTZ R4, R4 ;  /* 0x0000000400047305 */ /* 0x000f62000020f000 */
[----:B------:R-:W-:-:S04]  /*0710*/  @!UP0 UIADD3 UR4, -UR4, 0x100000, URZ ;  /* 0x0010000004048890 */ /* 0x000fc8000fffe13f */
[----:B------:R-:W-:Y:S02]  /*0720*/  @!UP0 USHF.L.U32 UR5, UR4, 0xb, URZ ;  /* 0x0000000b04058899 */ /* 0x000fe4000800063f */
[----:B------:R-:W-:Y:S01]  /*0730*/  @!UP0 USHF.L.U32 UR4, UR4, 0x1, URZ ;  /* 0x0000000104048899 */ /* 0x000fe2000800063f */
[----:B------:R-:W-:Y:S01]  /*0740*/  LOP3.LUT R6, R6, 0xc, R15, 0x78, !PT ;  /* 0x0000000c06067812 */ /* 0x000fe200078e780f */
[----:B------:R-:W-:Y:S02]  /*0750*/  IMAD.IADD R5, R5, 0x1, -R2 ;  /* 0x0000000105057824 */ /* 0x000fe400078e0a02 */
[----:B-1----:R-:W-:-:S03]  /*0760*/  IMAD.MOV R18, RZ, RZ, -R8 ;  /* 0x000000ffff127224 */ /* 0x002fc600078e0a08 */
[----:B------:R-:W-:Y:S01]  /*0770*/  ISETP.NE.AND P1, PT, R5, 0x3, PT ;  /* 0x000000030500780c */ /* 0x000fe20003f25270 */
[----:B0-----:R-:W-:-:S03]  /*0780*/  @!UP0 ULEA UR6, UR7, UR6, 0x18 ;  /* 0x0000000607068291 */ /* 0x001fc6000f8ec03f */
[----:B------:R-:W-:Y:S01]  /*0790*/  ISETP.EQ.OR P1, PT, R5, RZ, !P1 ;  /* 0x000000ff0500720c */ /* 0x000fe20004f22670 */
[----:B------:R-:W-:Y:S01]  /*07a0*/  VOTEU.ALL UP0, P0 ;  /* 0x00000000003f7886 */ /* 0x000fe20000000000 */
[----:B------:R-:W-:Y:S01]  /*07b0*/  ISETP.LT.U32.AND P0, PT, R6, 0x2, !P2 ;  /* 0x000000020600780c */ /* 0x000fe20005701070 */
[----:B-----5:R-:W-:Y:S01]  /*07c0*/  IMAD.MOV R15, RZ, RZ, -R4 ;  /* 0x000000ffff0f7224 */ /* 0x020fe200078e0a04 */
[C---:B------:R-:W-:Y:S02]  /*07d0*/  ISETP.EQ.AND P1, PT, R3.reuse, RZ, P1 ;  /* 0x000000ff0300720c */ /* 0x040fe40000f22270 */
[----:B------:R-:W-:Y:S01]  /*07e0*/  ISETP.NE.AND P2, PT, R3, RZ, PT ;  /* 0x000000ff0300720c */ /* 0x000fe20003f45270 */
[----:B--2---:R-:W-:Y:S01]  /*07f0*/  IMAD R9, R13, R18, R10 ;  /* 0x000000120d097224 */ /* 0x004fe200078e020a */
[----:B------:R-:W-:Y:S01]  /*0800*/  SEL R4, RZ, 0x1, !P1 ;  /* 0x00000001ff047807 */ /* 0x000fe20004800000 */
[----:B---3--:R-:W-:Y:S01]  /*0810*/  IMAD R12, R12, R15, UR8 ;  /* 0x000000080c0c7e24 */ /* 0x008fe2000f8e020f */
[----:B------:R-:W0:Y:S02]  /*0820*/  FENCE.VIEW.ASYNC.S ;  /* 0x00000000000073c6 */ /* 0x000e240000000000 */
[----:B0-----:R0:W1:Y:S01]  /*0830*/  @!UP0 SYNCS.EXCH.64 URZ, [UR6+0xd0], UR4 ;  /* 0x0000d004063f85b2 */ /* 0x0010620008000100 */
[----:B------:R-:W-:-:S02]  /*0840*/  ISETP.NE.AND P4, PT, R9, R6, PT ;  /* 0x000000060900720c */ /* 0x000fc40003f85270 */
[----:B------:R-:W-:Y:S02]  /*0850*/  SEL R4, R4, 0x2, P5 ;  /* 0x0000000204047807 */ /* 0x000fe40002800000 */
[----:B------:R-:W-:-:S04]  /*0860*/  ISETP.EQ.OR P4, PT, R12, RZ, !P4 ;  /* 0x000000ff0c00720c */ /* 0x000fc80006782670 */
[----:B------:R-:W-:Y:S01]  /*0870*/  PLOP3.LUT P0, PT, P0, P4, PT, 0x80, 0x0 ;  /* 0x000000000000781c */ /* 0x000fe20000709070 */
[----:B------:R0:W2:Y:S01]  /*0880*/  @!UP1 SYNCS.EXCH.64 URZ, [UR6+0xd8], UR4 ;  /* 0x0000d804063f95b2 */ /* 0x0000a20008000100 */
[----:B------:R-:W-:Y:S01]  /*0890*/  NOP ;  /* 0x0000000000007918 */ /* 0x000fe20000000000 */
[----:B------:R-:W-:Y:S10]  /*08a0*/  @!P3 BRA `(.L_x_4) ;  /* 0x000000000008b947 */ /* 0x000ff40003800000 */
[----:B-12-4-:R-:W-:Y:S01]  /*08b0*/  UCGABAR_ARV ;  /* 0x00000000000079c7 */ /* 0x016fe20008000000 */
[----:B------:R-:W-:Y:S05]  /*08c0*/  BRA `(.L_x_5) ;  /* 0x0000000000047947 */ /* 0x000fea0003800000 */
.L_x_4:
[----:B-12-4-:R-:W-:Y:S01]  /*08d0*/  NOP ;  /* 0x0000000000007918 */ /* 0x016fe20000000000 */
.L_x_5:
[----:B------:R-:W1:Y:S01]  /*08e0*/  LDC R2, c[0x0][0x75c] ;  /* 0x0001d700ff027b82 */ /* 0x000e620000000800 */
[----:B------:R-:W-:Y:S01]  /*08f0*/  IMAD.MOV.U32 R3, RZ, RZ, RZ ;  /* 0x000000ffff037224 */ /* 0x000fe200078e00ff */
[----:B-1----:R-:W-:Y:S01]  /*0900*/  ISETP.NE.AND P4, PT, R2, 0x1, PT ;  /* 0x000000010200780c */ /* 0x002fe20003f85270 */
[----:B------:R-:W-:-:S12]  /*0910*/  IMAD.U32 R2, RZ, RZ, UR8 ;  /* 0x00000008ff027e24 */ /* 0x000fd8000f8e00ff */
[----:B------:R-:W1:Y:S01]  /*0920*/  @P4 LDC R15, c[0x0][0x10] ;  /* 0x00000400ff0f4b82 */ /* 0x000e620000000800 */
[----:B------:R-:W-:Y:S02]  /*0930*/  @P4 IMAD.MOV.U32 R11, RZ, RZ, RZ ;  /* 0x000000ffff0b4224 */ /* 0x000fe400078e00ff */
[----:B------:R-:W-:-:S05]  /*0940*/  @P4 IMAD.MOV.U32 R17, RZ, RZ, RZ ;  /* 0x000000ffff114224 */ /* 0x000fca00078e00ff */
[----:B------:R-:W2:Y:S01]  /*0950*/  @!P4 LDC R9, c[0x0][0xc] ;  /* 0x00000300ff09cb82 */ /* 0x000ea20000000800 */
[----:B-1----:R-:W-:-:S04]  /*0960*/  @P4 IMAD.WIDE.U32 R14, R15, UR8, R10 ;  /* 0x000000080f0e4c25 */ /* 0x002fc8000f8e000a */
[----:B--2---:R-:W-:-:S04]  /*0970*/  @!P4 IMAD.WIDE.U32 R8, R10, R9, R2 ;  /* 0x000000090a08c225 */ /* 0x004fc800078e0002 */
[----:B------:R-:W-:Y:S02]  /*0980*/  @P4 IMAD.MOV.U32 R2, RZ, RZ, R14 ;  /* 0x000000ffff024224 */ /* 0x000fe400078e000e */
[----:B------:R-:W-:Y:S02]  /*0990*/  @P4 IMAD.IADD R3, R15, 0x1, R17 ;  /* 0x000000010f034824 */ /* 0x000fe400078e0211 */
[----:B------:R-:W-:Y:S02]  /*09a0*/  @!P4 IMAD.MOV.U32 R2, RZ, RZ, R8 ;  /* 0x000000ffff02c224 */ /* 0x000fe400078e0008 */
[----:B------:R-:W-:Y:S01]  /*09b0*/  @!P4 IMAD.MOV.U32 R3, RZ, RZ, R9 ;  /* 0x000000ffff03c224 */ /* 0x000fe200078e0009 */
[----:B------:R-:W-:Y:S06]  /*09c0*/  @!P3 BRA `(.L_x_6) ;  /* 0x00000000000cb947 */ /* 0x000fec0003800000 */
[----:B------:R-:W-:Y:S01]  /*09d0*/  UCGABAR_WAIT ;  /* 0x0000000000007dc7 */ /* 0x000fe20008000000 */
[----:B------:R-:W-:Y:S01]  /*09e0*/  CCTL.IVALL ;  /* 0x00000000ff00798f */ /* 0x000fe20002000000 */
[----:B------:R-:W-:Y:S05]  /*09f0*/  BRA `(.L_x_7) ;  /* 0x0000000000047947 */ /* 0x000fea0003800000 */
.L_x_6:
[----:B------:R-:W-:Y:S06]  /*0a00*/  BAR.SYNC.DEFER_BLOCKING 0x0 ;  /* 0x0000000000007b1d */ /* 0x000fec0000010000 */
.L_x_7:
[----:B------:R-:W-:Y:S05]  /*0a10*/  @!P2 BRA `(.L_x_8) ;  /* 0x0000009c000ca947 */ /* 0x000fea0003800000 */
[----:B------:R-:W-:-:S13]  /*0a20*/  ISETP.GT.U32.AND P1, PT, R16, 0x1, PT ;  /* 0x000000011000780c */ /* 0x000fda0003f24070 */
[----:B0-----:R-:W-:Y:S05]  /*0a30*/  @P1 EXIT ;  /* 0x000000000000194d */ /* 0x001fea0003800000 */
[----:B------:R-:W-:Y:S01]  /*0a40*/  ULDC.64 UR4, c[0x0][0x750] ;  /* 0x0001d40000047ab9 */ /* 0x000fe20000000a00 */
[----:B------:R-:W-:Y:S01]  /*0a50*/  PRMT R14, RZ, 0x7610, R14 ;  /* 0x00007610ff0e7816 */ /* 0x000fe2000000000e */
[----:B------:R-:W-:Y:S01]  /*0a60*/  IMAD.MOV.U32 R9, RZ, RZ, -0x1 ;  /* 0xffffffffff097424 */ /* 0x000fe200078e00ff */
[----:B------:R-:W-:Y:S01]  /*0a70*/  ISETP.GE.U32.AND P1, PT, R2, UR4, PT ;  /* 0x0000000402007c0c */ /* 0x000fe2000bf26070 */
[----:B------:R-:W-:Y:S02]  /*0a80*/  IMAD.MOV.U32 R8, RZ, RZ, -0x1 ;  /* 0xffffffffff087424 */ /* 0x000fe400078e00ff */
[----:B------:R-:W-:Y:S01]  /*0a90*/  IMAD.MOV.U32 R5, RZ, RZ, -0x1 ;  /* 0xffffffffff057424 */ /* 0x000fe200078e00ff */
[----:B------:R-:W-:-:S13]  /*0aa0*/  ISETP.GE.U32.AND.EX P1, PT, R3, UR5, PT, P1 ;  /* 0x0000000503007c0c */ /* 0x000fda000bf26110 */
[----:B------:R-:W-:Y:S05]  /*0ab0*/  @P1 BRA `(.L_x_9) ;  /* 0x0000000400281947 */ /* 0x000fea0003800000 */
[----:B------:R-:W0:Y:S01]  /*0ac0*/  LDC.64 R20, c[0x0][0x728] ;  /* 0x0001ca00ff147b82 */ /* 0x000e220000000a00 */
[----:B------:R-:W-:Y:S02]  /*0ad0*/  IMAD.MOV.U32 R8, RZ, RZ, R2 ;  /* 0x000000ffff087224 */ /* 0x000fe400078e0002 */
[----:B------:R-:W-:-:S05]  /*0ae0*/  IMAD.MOV.U32 R9, RZ, RZ, R3 ;  /* 0x000000ffff097224 */ /* 0x000fca00078e0003 */
[----:B------:R-:W1:Y:S08]  /*0af0*/  LDC R22, c[0x0][0x730] ;  /* 0x0001cc00ff167b82 */ /* 0x000e700000000800 */
[----:B------:R-:W2:Y:S01]  /*0b00*/  LDC.64 R24, c[0x0][0x720] ;  /* 0x0001c800ff187b82 */ /* 0x000ea20000000a00 */
[----:B0-----:R-:W-:-:S04]  /*0b10*/  ISETP.NE.U32.AND P1, PT, R20, RZ, PT ;  /* 0x000000ff1400720c */ /* 0x001fc80003f25070 */
[----:B------:R-:W-:-:S13]  /*0b20*/  ISETP.NE.AND.EX P1, PT, R21, RZ, PT, P1 ;  /* 0x000000ff1500720c */ /* 0x000fda0003f25310 */
[----:B-12---:R-:W-:Y:S05]  /*0b30*/  @!P1 BRA `(.L_x_10) ;  /* 0x0000000000289947 */ /* 0x006fea0003800000 */
[----:B------:R-:W0:Y:S02]  /*0b40*/  LDC R5, c[0x0][0x734] ;  /* 0x0001cd00ff057b82 */ /* 0x000e240000000800 */
[----:B0-----:R-:W-:-:S05]  /*0b50*/  IADD3 R5, P1, R2, R5, RZ ;  /* 0x0000000502057210 */ /* 0x001fca0007f3e0ff */
[----:B------:R-:W-:-:S04]  /*0b60*/  IMAD.X R19, RZ, RZ, R3, P1 ;  /* 0x000000ffff137224 */ /* 0x000fc800008e0603 */
[----:B------:R-:W-:-:S04]  /*0b70*/  IMAD.WIDE.U32 R8, R19, R20, RZ ;  /* 0x0000001413087225 */ /* 0x000fc800078e00ff */
[----:B------:R-:W-:-:S04]  /*0b80*/  IMAD.WIDE.U32 R14, P1, R5, R21, R8 ;  /* 0x00000015050e7225 */ /* 0x000fc80007820008 */
[----:B------:R-:W-:-:S04]  /*0b90*/  IMAD.WIDE.U32 R8, R5, R20, RZ ;  /* 0x0000001405087225 */ /* 0x000fc800078e00ff */
[----:B------:R-:W-:Y:S01]  /*0ba0*/  IMAD.X R17, RZ, RZ, RZ, P1 ;  /* 0x000000ffff117224 */ /* 0x000fe200008e06ff */
[----:B------:R-:W-:Y:S01]  /*0bb0*/  IADD3 RZ, P1, R9, R14, RZ ;  /* 0x0000000e09ff7210 */ /* 0x000fe20007f3e0ff */
[----:B------:R-:W-:-:S04]  /*0bc0*/  IMAD.MOV.U32 R16, RZ, RZ, R15 ;  /* 0x000000ffff107224 */ /* 0x000fc800078e000f */
[----:B------:R-:W-:-:S08]  /*0bd0*/  IMAD.WIDE.U32.X R8, R19, R21, R16, P1 ;  /* 0x0000001513087225 */ /* 0x000fd000008e0410 */
.L_x_10:
[-CC-:B------:R-:W-:Y:S01]  /*0be0*/  SHF.R.U64 R27, R8, R22.reuse, R9.reuse ;  /* 0x00000016081b7219 */ /* 0x180fe20000001209 */
[----:B------:R-:W0:Y:S01]  /*0bf0*/  LDC R16, c[0x0][0x718] ;  /* 0x0001c600ff107b82 */ /* 0x000e220000000800 */
[----:B------:R-:W-:Y:S01]  /*0c00*/  SHF.R.U32.HI R5, RZ, R22, R9 ;  /* 0x00000016ff057219 */ /* 0x000fe20000011609 */
[----:B------:R-:W-:Y:S01]  /*0c10*/  IMAD R29, R13, R18, R10 ;  /* 0x000000120d1d7224 */ /* 0x000fe200078e020a */
[----:B------:R-:W-:-:S05]  /*0c20*/  IADD3 R11, P1, RZ, -R27, RZ ;  /* 0x8000001bff0b7210 */ /* 0x000fca0007f3e0ff */
[----:B------:R-:W1:Y:S01]  /*0c30*/  LDC.64 R22, c[0x0][0x740] ;  /* 0x0001d000ff167b82 */ /* 0x000e620000000a00 */
[----:B------:R-:W-:Y:S02]  /*0c40*/  IMAD.X R5, RZ, RZ, ~R5, P1 ;  /* 0x000000ffff057224 */ /* 0x000fe400008e0e05 */
[----:B------:R-:W-:-:S04]  /*0c50*/  IMAD.WIDE.U32 R8, R11, R24, R2 ;  /* 0x000000180b087225 */ /* 0x000fc800078e0002 */
[----:B------:R-:W-:Y:S01]  /*0c60*/  IMAD R14, R5, R24, RZ ;  /* 0x00000018050e7224 */ /* 0x000fe200078e02ff */
[----:B------:R-:W2:Y:S03]  /*0c70*/  LDC R15, c[0x0][0x708] ;  /* 0x0001c200ff0f7b82 */ /* 0x000ea60000000800 */
[----:B------:R-:W-:Y:S02]  /*0c80*/  IMAD R5, R11, R25, R14 ;  /* 0x000000190b057224 */ /* 0x000fe400078e020e */
[----:B------:R-:W-:Y:S02]  /*0c90*/  IMAD.MOV.U32 R14, RZ, RZ, -0x1 ;  /* 0xffffffffff0e7424 */ /* 0x000fe400078e00ff */
[----:B------:R-:W-:Y:S01]  /*0ca0*/  IMAD.IADD R5, R9, 0x1, R5 ;  /* 0x0000000109057824 */ /* 0x000fe200078e0205 */
[----:B------:R-:W3:Y:S04]  /*0cb0*/  LDC R21, c[0x0][0x758] ;  /* 0x0001d600ff157b82 */ /* 0x000ee80000000800 */
[----:B0-----:R-:W-:-:S02]  /*0cc0*/  SHF.R.U64 R19, R8, R16, R5 ;  /* 0x0000001008137219 */ /* 0x001fc40000001205 */
[----:B------:R-:W-:Y:S01]  /*0cd0*/  SHF.R.U32.HI R8, RZ, R16, R5 ;  /* 0x00000010ff087219 */ /* 0x000fe20000011605 */
[----:B------:R-:W-:Y:S01]  /*0ce0*/  IMAD.MOV.U32 R16, RZ, RZ, 0x1 ;  /* 0x00000001ff107424 */ /* 0x000fe200078e00ff */
[----:B------:R-:W0:Y:S01]  /*0cf0*/  LDC R20, c[0x0][0x700] ;  /* 0x0001c000ff147b82 */ /* 0x000e220000000800 */
[----:B-1----:R-:W-:-:S04]  /*0d00*/  ISETP.NE.U32.AND P1, PT, R22, RZ, PT ;  /* 0x000000ff1600720c */ /* 0x002fc80003f25070 */
[----:B------:R-:W-:-:S03]  /*0d10*/  ISETP.NE.AND.EX P1, PT, R23, RZ, PT, P1 ;  /* 0x000000ff1700720c */ /* 0x000fc60003f25310 */
[----:B------:R-:W1:Y:S01]  /*0d20*/  LDC R24, c[0x0][0x748] ;  /* 0x0001d200ff187b82 */ /* 0x000e620000000800 */
[-CC-:B--2---:R-:W-:Y:S02]  /*0d30*/  SHF.R.U64 R28, R19, R15.reuse, R8.reuse ;  /* 0x0000000f131c7219 */ /* 0x184fe40000001208 */
[----:B------:R-:W-:-:S05]  /*0d40*/  SHF.R.U32.HI R8, RZ, R15, R8 ;  /* 0x0000000fff087219 */ /* 0x000fca0000011608 */
[----:B------:R-:W2:Y:S01]  /*0d50*/  LDC R26, c[0x0][0x738] ;  /* 0x0001ce00ff1a7b82 */ /* 0x000ea20000000800 */
[-CC-:B---3--:R-:W-:Y:S02]  /*0d60*/  SHF.R.U64 R18, R28, R21.reuse, R8.reuse ;  /* 0x000000151c127219 */ /* 0x188fe40000001208 */
[-C--:B------:R-:W-:Y:S02]  /*0d70*/  SHF.L.U32 R5, R14, R21.reuse, RZ ;  /* 0x000000150e057219 */ /* 0x080fe400000006ff */
[----:B------:R-:W-:Y:S01]  /*0d80*/  SHF.R.U32.HI R9, RZ, R21, R8 ;  /* 0x00000015ff097219 */ /* 0x000fe20000011608 */
[----:B------:R-:W-:Y:S01]  /*0d90*/  IMAD.MOV.U32 R8, RZ, RZ, R18 ;  /* 0x000000ffff087224 */ /* 0x000fe200078e0012 */
[----:B------:R-:W-:Y:S01]  /*0da0*/  LOP3.LUT R13, RZ, R5, RZ, 0x33, !PT ;  /* 0x00000005ff0d7212 */ /* 0x000fe200078e33ff */
[----:B------:R-:W3:Y:S01]  /*0db0*/  LDC R25, c[0x0][0x710] ;  /* 0x0001c400ff197b82 */ /* 0x000ee20000000800 */
[----:B------:R-:W-:Y:S05]  /*0dc0*/  @!P1 BRA `(.L_x_11) ;  /* 0x0000000000289947 */ /* 0x000fea0003800000 */
[----:B------:R-:W4:Y:S02]  /*0dd0*/  LDC R5, c[0x0][0x74c] ;  /* 0x0001d300ff057b82 */ /* 0x000f240000000800 */
[----:B----4-:R-:W-:-:S05]  /*0de0*/  IADD3 R5, P1, R18, R5, RZ ;  /* 0x0000000512057210 */ /* 0x010fca0007f3e0ff */
        /* <DEDUP_REMOVED lines=8> */
.L_x_11:
[----:B-1----:R-:W-:Y:S01]  /*0e70*/  SHF.R.U64 R9, R8, R24, R9 ;  /* 0x0000001808097219 */ /* 0x002fe20000001209 */
[----:B0-----:R-:W-:Y:S01]  /*0e80*/  VIADD R10, R20, 0xffffffff ;  /* 0xffffffff140a7836 */ /* 0x001fe20000000000 */
[----:B------:R-:W-:Y:S01]  /*0e90*/  SHF.L.U32 R5, R16, R21, RZ ;  /* 0x0000001510057219 */ /* 0x000fe200000006ff */
[----:B------:R-:W-:Y:S01]  /*0ea0*/  IMAD.MOV.U32 R14, RZ, RZ, 0x1 ;  /* 0x00000001ff0e7424 */ /* 0x000fe200078e00ff */
[----:B------:R-:W-:Y:S01]  /*0eb0*/  LOP3.LUT R8, R28, R13, RZ, 0xc0, !PT ;  /* 0x0000000d1c087212 */ /* 0x000fe200078ec0ff */
[----:B------:R-:W-:Y:S01]  /*0ec0*/  IMAD.MOV R11, RZ, RZ, -R9 ;  /* 0x000000ffff0b7224 */ /* 0x000fe200078e0a09 */
[----:B------:R-:W-:Y:S02]  /*0ed0*/  SEL R12, R12, R29, !P4 ;  /* 0x0000001d0c0c7207 */ /* 0x000fe40006000000 */
[----:B------:R-:W-:Y:S01]  /*0ee0*/  LOP3.LUT R10, R19, R10, RZ, 0xc0, !PT ;  /* 0x0000000a130a7212 */ /* 0x000fe200078ec0ff */
[----:B------:R-:W-:Y:S02]  /*0ef0*/  IMAD R9, R5, R9, R8 ;  /* 0x0000000905097224 */ /* 0x000fe400078e0208 */
[----:B--2---:R-:W-:-:S02]  /*0f00*/  IMAD R5, R11, R26, R18 ;  /* 0x0000001a0b057224 */ /* 0x004fc400078e0212 */
[----:B---3--:R-:W-:Y:S02]  /*0f10*/  IMAD R12, R9, R25, R12 ;  /* 0x00000019090c7224 */ /* 0x008fe400078e020c */
[----:B------:R-:W-:-:S05]  /*0f20*/  IMAD R5, R5, R20, R10 ;  /* 0x0000001405057224 */ /* 0x000fca00078e020a */
[----:B------:R-:W-:Y:S02]  /*0f30*/  SEL R8, R5, R12, !P4 ;  /* 0x0000000c05087207 */ /* 0x000fe40006000000 */
[----:B------:R-:W-:Y:S01]  /*0f40*/  SEL R9, R12, R5, !P4 ;  /* 0x000000050c097207 */ /* 0x000fe20006000000 */
[----:B------:R-:W-:-:S07]  /*0f50*/  IMAD.MOV.U32 R5, RZ, RZ, R27 ;  /* 0x000000ffff057224 */ /* 0x000fce00078e001b */
.L_x_9:
[----:B------:R-:W-:-:S08]  /*0f60*/  NOP ;  /* 0x0000000000007918 */ /* 0x000fd00000000000 */
[----:B------:R-:W0:Y:S02]  /*0f70*/  USETMAXREG.TRY_ALLOC.CTAPOOL UP0, 0xe8 ;  /* 0x000000e8000079c8 */ /* 0x000e240008000600 */
[----:B0-----:R-:W-:-:S13]  /*0f80*/  PLOP3.LUT P1, PT, PT, PT, UP0, 0x80, 0x0 ;  /* 0x000000000000781c */ /* 0x001fda0003f2f008 */
[----:B------:R-:W-:Y:S05]  /*0f90*/  @!P1 BRA `(.L_x_9) ;  /* 0xfffffffc00f09947 */ /* 0x000fea000383ffff */
[----:B------:R-:W-:Y:S01]  /*0fa0*/  ULDC.64 UR4, c[0x0][0x698] ;  /* 0x0001a60000047ab9 */ /* 0x000fe20000000a00 */
[----:B------:R-:W-:Y:S01]  /*0fb0*/  ULDC.64 UR14, c[0x0][0x208] ;  /* 0x00008200000e7ab9 */ /* 0x000fe20000000a00 */
[----:B------:R-:W-:-:S04]  /*0fc0*/  ISETP.NE.U32.AND P1, PT, RZ, UR4, PT ;  /* 0x00000004ff007c0c */ /* 0x000fc8000bf25070 */
[----:B------:R-:W-:-:S13]  /*0fd0*/  ISETP.NE.AND.EX P1, PT, RZ, UR5, PT, P1 ;  /* 0x00000005ff007c0c */ /* 0x000fda000bf25310 */
[----:B------:R-:W-:Y:S05]  /*0fe0*/  @!P1 BRA `(.L_x_12) ;  /* 0x00000000001c9947 */ /* 0x000fea0003800000 */
[----:B------:R-:W0:Y:S02]  /*0ff0*/  LDC.64 R10, c[0x0][0x698] ;  /* 0x0001a600ff0a7b82 */ /* 0x000e240000000a00 */
[----:B0-----:R-:W2:Y:S02]  /*1000*/  LDG.E.64 R10, desc[UR14][R10.64] ;  /* 0x0000000e0a0a7981 */ /* 0x001ea4000c1e1b00 */
[----:B--2---:R-:W-:-:S04]  /*1010*/  ISETP.NE.U32.AND P1, PT, R10, RZ, PT ;  /* 0x000000ff0a00720c */ /* 0x004fc80003f25070 */
[----:B------:R-:W-:-:S13]  /*1020*/  ISETP.NE.AND.EX P1, PT, R11, RZ, PT, P1 ;  /* 0x000000ff0b00720c */ /* 0x000fda0003f25310 */
[----:B------:R-:W-:Y:S05]  /*1030*/  @!P1 BRA `(.L_x_12) ;  /* 0x0000000000089947 */ /* 0x000fea0003800000 */
[----:B------:R0:W5:Y:S01]  /*1040*/  LD.E R16, desc[UR14][R10.64] ;  /* 0x0000000e0a107980 */ /* 0x000162000c101900 */
[----:B------:R-:W-:Y:S05]  /*1050*/  BRA `(.L_x_13) ;  /* 0x0000000000207947 */ /* 0x000fea0003800000 */
.L_x_12:
[----:B------:R-:W-:Y:S02]  /*1060*/  ULDC.64 UR4, c[0x0][0x688] ;  /* 0x0001a20000047ab9 */ /* 0x000fe40000000a00 */
[----:B------:R-:W-:-:S04]  /*1070*/  ISETP.NE.U32.AND P1, PT, RZ, UR4, PT ;  /* 0x00000004ff007c0c */ /* 0x000fc8000bf25070 */
[----:B------:R-:W-:-:S13]  /*1080*/  ISETP.NE.AND.EX P1, PT, RZ, UR5, PT, P1 ;  /* 0x00000005ff007c0c */ /* 0x000fda000bf25310 */
[----:B------:R-:W-:Y:S05]  /*1090*/  @!P1 BRA `(.L_x_14) ;  /* 0x00000000000c9947 */ /* 0x000fea0003800000 */
[----:B------:R-:W0:Y:S02]  /*10a0*/  LDC.64 R16, c[0x0][0x688] ;  /* 0x0001a200ff107b82 */ /* 0x000e240000000a00 */
[----:B0-----:R1:W5:Y:S01]  /*10b0*/  LDG.E R16, desc[UR14][R16.64] ;  /* 0x0000000e10107981 */ /* 0x001362000c1e1900 */
[----:B------:R-:W-:Y:S05]  /*10c0*/  BRA `(.L_x_13) ;  /* 0x0000000000047947 */ /* 0x000fea0003800000 */
.L_x_14:
[----:B------:R-:W2:Y:S02]  /*10d0*/  LDC R16, c[0x0][0x680] ;  /* 0x0001a000ff107b82 */ /* 0x000ea40000000800 */
.L_x_13:
[----:B------:R-:W-:Y:S02]  /*10e0*/  ULDC.64 UR4, c[0x0][0x6a0] ;  /* 0x0001a80000047ab9 */ /* 0x000fe40000000a00 */
[----:B------:R-:W-:-:S04]  /*10f0*/  ISETP.NE.U32.AND P1, PT, RZ, UR4, PT ;  /* 0x00000004ff007c0c */ /* 0x000fc8000bf25070 */
[----:B------:R-:W-:-:S13]  /*1100*/  ISETP.NE.AND.EX P1, PT, RZ, UR5, PT, P1 ;  /* 0x00000005ff007c0c */ /* 0x000fda000bf25310 */
[----:B------:R-:W-:Y:S05]  /*1110*/  @!P1 BRA `(.L_x_15) ;  /* 0x00000000001c9947 */ /* 0x000fea0003800000 */
[----:B0-----:R-:W0:Y:S02]  /*1120*/  LDC.64 R10, c[0x0][0x6a0] ;  /* 0x0001a800ff0a7b82 */ /* 0x001e240000000a00 */
[----:B0-----:R-:W3:Y:S02]  /*1130*/  LDG.E.64 R10, desc[UR14][R10.64] ;  /* 0x0000000e0a0a7981 */ /* 0x001ee4000c1e1b00 */
[----:B---3--:R-:W-:-:S04]  /*1140*/  ISETP.NE.U32.AND P1, PT, R10, RZ, PT ;  /* 0x000000ff0a00720c */ /* 0x008fc80003f25070 */
[----:B------:R-:W-:-:S13]  /*1150*/  ISETP.NE.AND.EX P1, PT, R11, RZ, PT, P1 ;  /* 0x000000ff0b00720c */ /* 0x000fda0003f25310 */
[----:B------:R-:W-:Y:S05]  /*1160*/  @!P1 BRA `(.L_x_15) ;  /* 0x0000000000089947 */ /* 0x000fea0003800000 */
[----:B------:R0:W5:Y:S01]  /*1170*/  LD.E R15, desc[UR14][R10.64] ;  /* 0x0000000e0a0f7980 */ /* 0x000162000c101900 */
[----:B------:R-:W-:Y:S05]  /*1180*/  BRA `(.L_x_16) ;  /* 0x0000000000207947 */ /* 0x000fea0003800000 */
.L_x_15:
[----:B------:R-:W-:Y:S02]  /*1190*/  ULDC.64 UR4, c[0x0][0x690] ;  /* 0x0001a40000047ab9 */ /* 0x000fe40000000a00 */
[----:B------:R-:W-:-:S04]  /*11a0*/  ISETP.NE.U32.AND P1, PT, RZ, UR4, PT ;  /* 0x00000004ff007c0c */ /* 0x000fc8000bf25070 */
[----:B------:R-:W-:-:S13]  /*11b0*/  ISETP.NE.AND.EX P1, PT, RZ, UR5, PT, P1 ;  /* 0x00000005ff007c0c */ /* 0x000fda000bf25310 */
[----:B------:R-:W-:Y:S05]  /*11c0*/  @!P1 BRA `(.L_x_17) ;  /* 0x00000000000c9947 */ /* 0x000fea0003800000 */
[----:B0-----:R-:W0:Y:S02]  /*11d0*/  LDC.64 R10, c[0x0][0x690] ;  /* 0x0001a400ff0a7b82 */ /* 0x001e240000000a00 */
[----:B0-----:R3:W5:Y:S01]  /*11e0*/  LDG.E R15, desc[UR14][R10.64] ;  /* 0x0000000e0a0f7981 */ /* 0x001762000c1e1900 */
[----:B------:R-:W-:Y:S05]  /*11f0*/  BRA `(.L_x_16) ;  /* 0x0000000000047947 */ /* 0x000fea0003800000 */
.L_x_17:
[----:B------:R-:W4:Y:S02]  /*1200*/  LDC R15, c[0x0][0x684] ;  /* 0x0001a100ff0f7b82 */ /* 0x000f240000000800 */
.L_x_16:
[----:B------:R-:W-:-:S13]  /*1210*/  LOP3.LUT P1, RZ, R14, 0xff, RZ, 0xc0, !PT ;  /* 0x000000ff0eff7812 */ /* 0x000fda000782c0ff */
[----:B------:R-:W-:Y:S05]  /*1220*/  @!P1 EXIT ;  /* 0x000000000000994d */ /* 0x000fea0003800000 */
[----:B------:R-:W-:Y:S01]  /*1230*/  ULDC UR4, c[0x0][0x28c] ;  /* 0x0000a30000047ab9 */ /* 0x000fe20000000800 */
[----:B------:R-:W-:Y:S01]  /*1240*/  LOP3.LUT R14, R4, 0x1, RZ, 0xfc, !PT ;  /* 0x00000001040e7812 */ /* 0x000fe200078efcff */
[----:B------:R-:W-:-:S04]  /*1250*/  UIADD3 UR4, UR4, 0x3f, URZ ;  /* 0x0000003f04047890 */ /* 0x000fc8000fffe03f */
[----:B------:R-:W-:-:S04]  /*1260*/  USHF.R.S32.HI UR5, URZ, 0x1f, UR4 ;  /* 0x0000001f3f057899 */ /* 0x000fc80008011404 */
[----:B------:R-:W-:-:S03]  /*1270*/  ULEA.HI UR5, UR5, UR4, URZ, 0x6 ;  /* 0x0000000405057291 */ /* 0x000fc6000f8f303f */
[----:B------:R-:W-:Y:S01]  /*1280*/  UMOV UR4, URZ ;  /* 0x0000003f00047c82 */ /* 0x000fe20008000000 */
[----:B------:R-:W-:-:S03]  /*1290*/  USHF.R.S32.HI UR6, URZ, 0x6, UR5 ;  /* 0x000000063f067899 */ /* 0x000fc60008011405 */
[----:B------:R-:W-:-:S09]  /*12a0*/  UMOV UR5, URZ ;  /* 0x0000003f00057c82 */ /* 0x000fd20008000000 */
.L_x_256:
[----:B0--3--:R-:W-:Y:S02]  /*12b0*/  LOP3.LUT R10, R0, 0x80, RZ, 0xc0, !PT ;  /* 0x00000080000a7812 */ /* 0x009fe400078ec0ff */
[----:B------:R-:W-:Y:S02]  /*12c0*/  CS2R R88, SRZ ;  /* 0x0000000000587805 */ /* 0x000fe4000001ff00 */
[----:B------:R-:W-:Y:S02]  /*12d0*/  CS2R R90, SRZ ;  /* 0x00000000005a7805 */ /* 0x000fe4000001ff00 */
[----:B----4-:R-:W-:Y:S02]  /*12e0*/  CS2R R92, SRZ ;  /* 0x00000000005c7805 */ /* 0x010fe4000001ff00 */
[----:B------:R-:W-:Y:S02]  /*12f0*/  SHF.R.U32.HI R11, RZ, 0x7, R10 ;  /* 0x00000007ff0b7819 */ /* 0x000fe4000001160a */
[----:B------:R-:W-:-:S02]  /*1300*/  CS2R R94, SRZ ;  /* 0x00000000005e7805 */ /* 0x000fc4000001ff00 */
[----:B------:R-:W-:Y:S02]  /*1310*/  VIMNMX R10, RZ, UR6, PT ;  /* 0x00000006ff0a7c48 */ /* 0x000fe4000bfe0100 */
[----:B------:R-:W-:Y:S02]  /*1320*/  CS2R R96, SRZ ;  /* 0x0000000000607805 */ /* 0x000fe4000001ff00 */
[----:B------:R-:W-:Y:S02]  /*1330*/  CS2R R98, SRZ ;  /* 0x0000000000627805 */ /* 0x000fe4000001ff00 */
[----:B------:R-:W-:Y:S01]  /*1340*/  CS2R R100, SRZ ;  /* 0x0000000000647805 */ /* 0x000fe2000001ff00 */
[----:B------:R-:W0:Y:S01]  /*1350*/  SHFL.IDX PT, R11, R11, RZ, 0x1f ;  /* 0x00001fff0b0b7589 */ /* 0x000e2200000e0000 */
[----:B------:R-:W-:Y:S02]  /*1360*/  IADD3 R10, -R10, UR6, RZ ;  /* 0x000000060a0a7c10 */ /* 0x000fe4000fffe1ff */
[----:B------:R-:W-:-:S02]  /*1370*/  CS2R R102, SRZ ;  /* 0x0000000000667805 */ /* 0x000fc4000001ff00 */
[----:B------:R-:W-:Y:S02]  /*1380*/  CS2R R104, SRZ ;  /* 0x0000000000687805 */ /* 0x000fe4000001ff00 */
[----:B------:R-:W-:Y:S02]  /*1390*/  CS2R R106, SRZ ;  /* 0x00000000006a7805 */ /* 0x000fe4000001ff00 */
[----:B------:R-:W-:Y:S02]  /*13a0*/  ISETP.GE.AND P1, PT, R10, 0x1, PT ;  /* 0x000000010a00780c */ /* 0x000fe40003f26270 */
[----:B------:R-:W-:Y:S02]  /*13b0*/  CS2R R108, SRZ ;  /* 0x00000000006c7805 */ /* 0x000fe4000001ff00 */
[----:B------:R-:W-:Y:S02]  /*13c0*/  CS2R R110, SRZ ;  /* 0x00000000006e7805 */ /* 0x000fe4000001ff00 */
[----:B------:R-:W-:-:S02]  /*13d0*/  CS2R R112, SRZ ;  /* 0x0000000000707805 */ /* 0x000fc4000001ff00 */
[----:B------:R-:W-:Y:S02]  /*13e0*/  CS2R R114, SRZ ;  /* 0x0000000000727805 */ /* 0x000fe4000001ff00 */
[----:B------:R-:W-:Y:S02]  /*13f0*/  CS2R R116, SRZ ;  /* 0x0000000000747805 */ /* 0x000fe4000001ff00 */
[----:B------:R-:W-:Y:S02]  /*1400*/  CS2R R118, SRZ ;  /* 0x0000000000767805 */ /* 0x000fe4000001ff00 */
        /* <DEDUP_REMOVED lines=12> */
[----:B0-----:R-:W-:Y:S02]  /*14d0*/  R2UR UR7, R11 ;  /* 0x000000000b0772ca */ /* 0x001fe400000e0000 */
        /* <DEDUP_REMOVED lines=35> */
[----:B------:R-:W-:Y:S01]  /*1710*/  CS2R R86, SRZ ;  /* 0x0000000000567805 */ /* 0x000fe2000001ff00 */
[----:B------:R-:W-:Y:S06]  /*1720*/  @!P1 BRA `(.L_x_18) ;  /* 0x0000000400249947 */ /* 0x000fec0003800000 */
[----:B------:R-:W0:Y:S01]  /*1730*/  S2UR UR10, SR_CgaCtaId ;  /* 0x00000000000a79c3 */ /* 0x000e220000008800 */
[----:B------:R-:W-:Y:S01]  /*1740*/  ULEA.HI UR8, UR7, UR7, URZ, 0x1 ;  /* 0x0000000707087291 */ /* 0x000fe2000f8f083f */
[----:B------:R-:W-:Y:S01]  /*1750*/  IMAD.U32 R19, RZ, RZ, UR4 ;  /* 0x00000004ff137e24 */ /* 0x000fe2000f8e00ff */
[----:B------:R-:W-:Y:S01]  /*1760*/  UMOV UR9, 0x400 ;  /* 0x0000040000097882 */ /* 0x000fe20000000000 */
[----:B------:R-:W-:Y:S01]  /*1770*/  IMAD.U32 R11, RZ, RZ, UR5 ;  /* 0x00000005ff0b7e24 */ /* 0x000fe2000f8e00ff */
[----:B------:R-:W-:Y:S02]  /*1780*/  ULOP3.LUT UR8, UR8, 0x1ffffe, URZ, 0xc0, !UPT ;  /* 0x001ffffe08087892 */ /* 0x000fe4000f8ec03f */
[----:B------:R-:W-:Y:S02]  /*1790*/  UPLOP3.LUT UP0, UPT, UPT, UPT, UPT, 0x40, 0x0 ;  /* 0x000000000000789c */ /* 0x000fe40003f0e870 */
[----:B------:R-:W-:Y:S01]  /*17a0*/  UIADD3 UR8, UR7, -UR8, URZ ;  /* 0x8000000807087290 */ /* 0x000fe2000fffe03f */
[----:B------:R-:W-:Y:S01]  /*17b0*/  UMOV UR12, UR5 ;  /* 0x00000005000c7c82 */ /* 0x000fe20008000000 */
[----:B0-----:R-:W-:-:S04]  /*17c0*/  ULEA UR13, UR10, UR9, 0x18 ;  /* 0x000000090a0d7291 */ /* 0x001fc8000f8ec03f */
[----:B------:R-:W-:-:S04]  /*17d0*/  ULEA UR8, UR8, UR13, 0xb ;  /* 0x0000000d08087291 */ /* 0x000fc8000f8e583f */
[----:B------:R-:W-:-:S04]  /*17e0*/  UIADD3 UR8, UR8, 0x180, URZ ;  /* 0x0000018008087890 */ /* 0x000fc8000fffe03f */
[----:B------:R-:W-:-:S04]  /*17f0*/  USHF.R.U32.HI UR8, URZ, 0x4, UR8 ;  /* 0x000000043f087899 */ /* 0x000fc80008011608 */
[----:B------:R-:W-:-:S12]  /*1800*/  ULOP3.LUT UR7, UR8, 0x3fff, URZ, 0xc0, !UPT ;  /* 0x00003fff08077892 */ /* 0x000fd8000f8ec03f */
.L_x_25:
[----:B------:R-:W-:-:S13]  /*1810*/  ISETP.NE.AND P2, PT, R14, 0x3, PT ;  /* 0x000000030e00780c */ /* 0x000fda0003f45270 */
[----:B01----:R-:W-:Y:S05]  /*1820*/  @!P2 BRA `(.L_x_19) ;  /* 0x000000000004a947 */ /* 0x003fea0003800000 */
[----:B------:R-:W-:Y:S01]  /*1830*/  BPT.TRAP 0x1 ;  /* 0x000000040000795c */ /* 0x000fe20000300000 */
.L_x_19:
[----:B------:R-:W-:Y:S01]  /*1840*/  ULEA UR8, UR12, UR13, 0x3 ;  /* 0x0000000d0c087291 */ /* 0x000fe2000f8e183f */
[----:B------:R-:W-:-:S08]  /*1850*/  SHF.L.U32 R18, R19, 0x1f, RZ ;  /* 0x0000001f13127819 */ /* 0x000fd000000006ff */
[----:B------:R0:W3:Y:S01]  /*1860*/  SYNCS.PHASECHK.TRANS64.TRYWAIT P1, [UR8], R18 ;  /* 0x00000012ff0075a7 */ /* 0x0000e20008020148 */
[----:B------:R-:W-:Y:S05]  /*1870*/  @!P2 BRA `(.L_x_20) ;  /* 0x000000000004a947 */ /* 0x000fea0003800000 */
[----:B------:R-:W-:Y:S01]  /*1880*/  BPT.TRAP 0x1 ;  /* 0x000000040000795c */ /* 0x000fe20000300000 */
.L_x_20:
[C---:B------:R-:W-:Y:S02]  /*1890*/  IMAD.SHL.U32 R12, R0.reuse, 0x20, RZ ;  /* 0x00000020000c7824 */ /* 0x040fe400078e00ff */
[C---:B------:R-:W-:Y:S02]  /*18a0*/  IMAD.SHL.U32 R13, R0.reuse, 0x200, RZ ;  /* 0x00000200000d7824 */ /* 0x040fe400078e00ff */
[----:B-1----:R-:W-:Y:S01]  /*18b0*/  IMAD.SHL.U32 R17, R0, 0x10, RZ ;  /* 0x0000001000117824 */ /* 0x002fe200078e00ff */
[----:B------:R-:W-:-:S04]  /*18c0*/  LOP3.LUT R12, R12, 0x1c00, RZ, 0xc0, !PT ;  /* 0x00001c000c0c7812 */ /* 0x000fc800078ec0ff */
[----:B------:R-:W-:Y:S01]  /*18d0*/  LOP3.LUT R12, R12, 0x200, R13, 0xf8, !PT ;  /* 0x000002000c0c7812 */ /* 0x000fe200078ef80d */
[----:B------:R-:W-:-:S03]  /*18e0*/  IMAD.U32 R13, RZ, RZ, UR12 ;  /* 0x0000000cff0d7e24 */ /* 0x000fc6000f8e00ff */
[----:B------:R-:W-:-:S04]  /*18f0*/  LOP3.LUT R12, R12, 0x1c0, R17, 0xf8, !PT ;  /* 0x000001c00c0c7812 */ /* 0x000fc800078ef811 */
[----:B------:R-:W-:-:S04]  /*1900*/  LOP3.LUT R12, R12, 0x20, R17, 0xf8, !PT ;  /* 0x000000200c0c7812 */ /* 0x000fc800078ef811 */
[----:B------:R-:W-:-:S05]  /*1910*/  SHF.R.U32.HI R12, RZ, 0x3, R12 ;  /* 0x00000003ff0c7819 */ /* 0x000fca000001160c */
[----:B------:R-:W-:Y:S01]  /*1920*/  IMAD R12, R13, 0x800, R12 ;  /* 0x000008000d0c7824 */ /* 0x000fe200078e020c */
[----:B---3--:R-:W-:Y:S06]  /*1930*/  @P1 BRA `(.L_x_21) ;  /* 0x0000000000081947 */ /* 0x008fec0003800000 */
[----:B------:R-:W1:Y:S02]  /*1940*/  SYNCS.PHASECHK.TRANS64.TRYWAIT P1, [UR8], R18 ;  /* 0x00000012ff0075a7 */ /* 0x000e640008020148 */
[----:B-1----:R-:W-:Y:S05]  /*1950*/  @!P1 BRA `(.L_x_22) ;  /* 0x000000a400f09947 */ /* 0x002fea0003800000 */
.L_x_21:
[----:B------:R-:W-:Y:S01]  /*1960*/  LDS R152, [R12+UR13+0x30180] ;  /* 0x0301800d0c987984 */ /* 0x000fe20008000800 */
[----:B------:R-:W-:Y:S02]  /*1970*/  UIADD3 UR8, UR13, 0x18180, URZ ;  /* 0x000181800d087890 */ /* 0x000fe4000fffe03f */
[----:B------:R-:W-:Y:S01]  /*1980*/  ULOP3.LUT UR9, UR7, 0x10000, URZ, 0xfc, !UPT ;  /* 0x0001000007097892 */ /* 0x000fe2000f8efc3f */
[----:B------:R-:W3:Y:S01]  /*1990*/  LDS R153, [R12+UR13+0x30580] ;  /* 0x0305800d0c997984 */ /* 0x000ee20008000800 */
[----:B------:R-:W-:Y:S01]  /*19a0*/  USHF.R.U32.HI UR8, URZ, 0x4, UR8 ;  /* 0x000000043f087899 */ /* 0x000fe20008011608 */
[----:B------:R-:W-:-:S03]  /*19b0*/  UMOV UR11, 0x80000020 ;  /* 0x80000020000b7882 */ /* 0x000fc60000000000 */
[----:B------:R-:W-:-:S04]  /*19c0*/  ULOP3.LUT UR8, UR8, 0x3fff, URZ, 0xc0, !UPT ;  /* 0x00003fff08087892 */ /* 0x000fc8000f8ec03f */
[----:B------:R-:W-:Y:S02]  /*19d0*/  ULOP3.LUT UR10, UR8, 0x10000, URZ, 0xfc, !UPT ;  /* 0x00010000080a7892 */ /* 0x000fe4000f8efc3f */
[----:B------:R-:W-:Y:S02]  /*19e0*/  ULEA UR8, UR12, UR9, 0x9 ;  /* 0x000000090c087291 */ /* 0x000fe4000f8e483f */
[----:B------:R-:W-:Y:S01]  /*19f0*/  ULEA UR10, UR12, UR10, 0x9 ;  /* 0x0000000a0c0a7291 */ /* 0x000fe2000f8e483f */
[----:B------:R-:W-:Y:S01]  /*1a00*/  UMOV UR9, 0xc0000010 ;  /* 0xc000001000097882 */ /* 0x000fe20000000000 */
[----:B---3--:R-:W-:-:S07]  /*1a10*/  WARPGROUP.ARRIVE ;  /* 0x00000000000079c5 */ /* 0x008fce0000000000 */
[----:B------:R-:W-:Y:S01]  /*1a20*/  IGMMA.SP.64x128x64.S8.S8 R88, gdesc[UR8], R88, UP0, R152 ;  /* 0x03809800085879f1 */ /* 0x000fe2000bf41258 */
[----:B------:R-:W-:Y:S01]  /*1a30*/  UIADD3 UR8, UR8, 0x100, URZ ;  /* 0x0000010008087890 */ /* 0x000fe2000fffe03f */
[----:B------:R-:W-:-:S08]  /*1a40*/  UMOV UR9, 0xc0000010 ;  /* 0xc000001000097882 */ /* 0x000fd00000000000 */
[----:B------:R-:W-:Y:S03]  /*1a50*/  IGMMA.SP.64x128x64.S8.S8 R24, gdesc[UR8], R24, UP0, R153, gsb0 ;  /* 0x03809900081879f1 */ /* 0x000fe6000b841218 */
[----:B------:R-:W-:Y:S02]  /*1a60*/  WARPGROUP.DEPBAR.LE gsb0, 0x0 ;  /* 0x00008000000079c5 */ /* 0x000fe40000010000 */
[----:B------:R-:W-:Y:S05]  /*1a70*/  @!P2 BRA `(.L_x_23) ;  /* 0x000000000004a947 */ /* 0x000fea0003800000 */
[----:B------:R-:W-:Y:S01]  /*1a80*/  BPT.TRAP 0x1 ;  /* 0x000000040000795c */ /* 0x000fe20000300000 */
.L_x_23:
[----:B------:R-:W-:Y:S02]  /*1a90*/  @P0 LEA R12, R11, UR13, 0x3 ;  /* 0x0000000d0b0c0c11 */ /* 0x000fe4000f8e18ff */
[----:B------:R-:W-:-:S03]  /*1aa0*/  ISETP.GT.U32.AND P1, PT, R4, 0x1, PT ;  /* 0x000000010400780c */ /* 0x000fc60003f24070 */
[----:B-1----:R-:W-:-:S05]  /*1ab0*/  @P0 VIADD R13, R12, 0x60 ;  /* 0x000000600c0d0836 */ /* 0x002fca0000000000 */
[----:B------:R-:W-:-:S04]  /*1ac0*/  @P0 PRMT R13, R6, 0x654, R13 ;  /* 0x00000654060d0816 */ /* 0x000fc8000000000d */
[----:B------:R1:W-:Y:S01]  /*1ad0*/  @P0 SYNCS.ARRIVE.TRANS64.RED.A1T0 RZ, [R13+URZ], RZ ;  /* 0x000000ff0dff09a7 */ /* 0x0003e2000810043f */
[----:B------:R-:W-:Y:S05]  /*1ae0*/  @P1 BRA `(.L_x_24) ;  /* 0x0000000000041947 */ /* 0x000fea0003800000 */
[----:B------:R-:W-:Y:S01]  /*1af0*/  BPT.TRAP 0x1 ;  /* 0x000000040000795c */ /* 0x000fe20000300000 */
.L_x_24:
[----:B------:R-:W-:Y:S01]  /*1b00*/  UIADD3 UR12, UR12, 0x1, URZ ;  /* 0x000000010c0c7890 */ /* 0x000fe2000fffe03f */
[C---:B------:R-:W-:Y:S01]  /*1b10*/  ISETP.GT.AND P2, PT, R10.reuse, 0x1, PT ;  /* 0x000000010a00780c */ /* 0x040fe20003f44270 */
[----:B------:R-:W-:Y:S02]  /*1b20*/  VIADD R11, R11, 0x1 ;  /* 0x000000010b0b7836 */ /* 0x000fe40000000000 */
[----:B------:R-:W-:Y:S01]  /*1b30*/  UISETP.NE.AND UP0, UPT, UR12, 0xc, UPT ;  /* 0x0000000c0c00788c */ /* 0x000fe2000bf05270 */
[----:B------:R-:W-:Y:S02]  /*1b40*/  VIADD R10, R10, 0xffffffff ;  /* 0xffffffff0a0a7836 */ /* 0x000fe40000000000 */
[C---:B------:R-:W-:Y:S01]  /*1b50*/  ISETP.NE.AND P1, PT, R11.reuse, 0xc, PT ;  /* 0x0000000c0b00780c */ /* 0x040fe20003f25270 */
[----:B------:R-:W-:Y:S02]  /*1b60*/  USEL UR8, URZ, 0x1, UP0 ;  /* 0x000000013f087887 */ /* 0x000fe40008000000 */
[----:B------:R-:W-:Y:S01]  /*1b70*/  USEL UR12, UR12, URZ, UP0 ;  /* 0x0000003f0c0c7287 */ /* 0x000fe20008000000 */
[----:B------:R-:W-:Y:S01]  /*1b80*/  SEL R11, R11, RZ, P1 ;  /* 0x000000ff0b0b7207 */ /* 0x000fe20000800000 */
[----:B------:R-:W-:-:S02]  /*1b90*/  UPLOP3.LUT UP0, UPT, UPT, UPT, UPT, 0x80, 0x0 ;  /* 0x000000000000789c */ /* 0x000fc40003f0f070 */
[----:B------:R-:W-:Y:S01]  /*1ba0*/  LOP3.LUT R19, R19, UR8, RZ, 0x3c, !PT ;  /* 0x0000000813137c12 */ /* 0x000fe2000f8e3cff */
[----:B------:R-:W-:Y:S08]  /*1bb0*/  @P2 BRA `(.L_x_25) ;  /* 0xfffffffc00142947 */ /* 0x000ff0000383ffff */
.L_x_18:
[----:B------:R-:W-:Y:S01]  /*1bc0*/  LOP3.LUT R10, R0, 0x60, RZ, 0xc0, !PT ;  /* 0x00000060000a7812 */ /* 0x000fe200078ec0ff */
[----:B-1----:R-:W1:Y:S01]  /*1bd0*/  LDC R17, c[0x0][0x288] ;  /* 0x0000a200ff117b82 */ /* 0x002e620000000800 */
[----:B------:R-:W-:Y:S01]  /*1be0*/  SHF.R.U32.HI R11, RZ, 0x2, R0 ;  /* 0x00000002ff0b7819 */ /* 0x000fe20000011600 */
[----:B------:R-:W-:Y:S01]  /*1bf0*/  UIADD3 UR5, UR6, UR5, URZ ;  /* 0x0000000506057290 */ /* 0x000fe2000fffe03f */
[----:B------:R-:W-:Y:S01]  /*1c00*/  SHF.R.U32.HI R10, RZ, 0x5, R10 ;  /* 0x00000005ff0a7819 */ /* 0x000fe2000001160a */
[----:B------:R-:W-:Y:S01]  /*1c10*/  ULDC UR12, c[0x0][0x284] ;  /* 0x0000a100000c7ab9 */ /* 0x000fe20000000800 */
[----:B------:R-:W-:Y:S01]  /*1c20*/  LOP3.LUT R11, R11, 0x7, RZ, 0xc0, !PT ;  /* 0x000000070b0b7812 */ /* 0x000fe200078ec0ff */
[----:B------:R-:W-:Y:S01]  /*1c30*/  UISETP.GT.U32.AND UP0, UPT, UR5, 0xb, UPT ;  /* 0x0000000b0500788c */ /* 0x000fe2000bf04070 */
[----:B------:R-:W-:Y:S01]  /*1c40*/  SHF.R.U32.HI R13, RZ, 0x1, R0 ;  /* 0x00000001ff0d7819 */ /* 0x000fe20000011600 */
[----:B------:R-:W-:Y:S01]  /*1c50*/  IMAD.SHL.U32 R12, R10, 0x10, RZ ;  /* 0x000000100a0c7824 */ /* 0x000fe200078e00ff */
[----:B------:R-:W-:Y:S01]  /*1c60*/  SHF.R.S32.HI R22, RZ, 0x1f, R5 ;  /* 0x0000001fff167819 */ /* 0x000fe20000011405 */
[----:B------:R-:W-:Y:S01]  /*1c70*/  UISETP.LT.U32.AND UP0, UPT, UR6, 0xc, UP0 ;  /* 0x0000000c0600788c */ /* 0x000fe20008701070 */
[----:B------:R-:W-:-:S02]  /*1c80*/  WARPGROUP.DEPBAR.LE gsb0, 0x0 ;  /* 0x00008000000079c5 */ /* 0x000fc40000010000 */
[--C-:B------:R-:W-:Y:S01]  /*1c90*/  LOP3.LUT R12, R12, 0xfffffff0, R11.reuse, 0xe2, !PT ;  /* 0xfffffff00c0c7812 */ /* 0x100fe200078ee20b */
[----:B------:R-:W-:Y:S01]  /*1ca0*/  IMAD R11, R10, -0x10, -R11 ;  /* 0xfffffff00a0b7824 */ /* 0x000fe200078e0a0b */
[----:B------:R-:W-:Y:S01]  /*1cb0*/  LOP3.LUT R10, R7, 0x1, RZ, 0xc0, !PT ;  /* 0x00000001070a7812 */ /* 0x000fe200078ec0ff */
[----:B------:R-:W-:Y:S01]  /*1cc0*/  UISETP.GE.U32.AND UP1, UPT, UR6, 0xc, UPT ;  /* 0x0000000c0600788c */ /* 0x000fe2000bf26070 */
[----:B------:R-:W-:Y:S01]  /*1cd0*/  LOP3.LUT R12, R12, 0x40, R13, 0xf8, !PT ;  /* 0x000000400c0c7812 */ /* 0x000fe200078ef80d */
[----:B------:R-:W-:Y:S01]  /*1ce0*/  IMAD.SHL.U32 R13, R9, 0x100, RZ ;  /* 0x00000100090d7824 */ /* 0x000fe200078e00ff */
[----:B------:R-:W-:Y:S01]  /*1cf0*/  ULDC.64 UR10, c[0x0][0x6d0] ;  /* 0x0001b400000a7ab9 */ /* 0x000fe20000000a00 */
[----:B0-----:R-:W-:Y:S01]  /*1d00*/  IMAD R18, R10, -0x40, R11 ;  /* 0xffffffc00a127824 */ /* 0x001fe200078e020b */
[----:B------:R-:W-:Y:S01]  /*1d10*/  UIMAD.WIDE.U32 UR8, UR5, -0x55555555, URZ ;  /* 0xaaaaaaab050878a5 */ /* 0x000fe2000f8e003f */
[----:B------:R-:W-:Y:S01]  /*1d20*/  IMAD R10, R22, UR10, RZ ;  /* 0x0000000a160a7c24 */ /* 0x000fe2000f8e02ff */
[----:B------:R-:W-:Y:S01]  /*1d30*/  LOP3.LUT R158, R12, R13, RZ, 0xfc, !PT ;  /* 0x0000000d0c9e7212 */ /* 0x000fe200078efcff */
[----:B------:R-:W-:Y:S01]  /*1d40*/  IMAD.SHL.U32 R12, R8, 0x80, RZ ;  /* 0x00000080080c7824 */ /* 0x000fe200078e00ff */
[----:B------:R-:W-:Y:S01]  /*1d50*/  USEL UR7, URZ, 0x1, !UP0 ;  /* 0x000000013f077887 */ /* 0x000fe2000c000000 */
[----:B------:R-:W-:Y:S01]  /*1d60*/  LOP3.LUT R9, R0, 0x3, RZ, 0xc0, !PT ;  /* 0x0000000300097812 */ /* 0x000fe200078ec0ff */
[----:B------:R-:W-:Y:S01]  /*1d70*/  USHF.R.U32.HI UR8, URZ, 0x3, UR9 ;  /* 0x000000033f087899 */ /* 0x000fe20008011609 */
[----:B------:R-:W-:Y:S01]  /*1d80*/  SHF.R.S32.HI R159, RZ, 0x1f, R158 ;  /* 0x0000001fff9f7819 */ /* 0x000fe2000001149e */
[----:B------:R-:W-:Y:S01]  /*1d90*/  ULOP3.LUT UR4, UR4, UR7, URZ, 0x3c, !UPT ;  /* 0x0000000704047292 */ /* 0x000fe2000f8e3c3f */
[----:B-1----:R-:W-:Y:S01]  /*1da0*/  ISETP.GE.AND P1, PT, R12, R17, PT ;  /* 0x000000110c00720c */ /* 0x002fe20003f26270 */
[C---:B------:R-:W-:Y:S01]  /*1db0*/  IMAD R19, R5.reuse, UR11, R10 ;  /* 0x0000000b05137c24 */ /* 0x040fe2000f8e020a */
[----:B------:R-:W-:Y:S01]  /*1dc0*/  UIMAD UR5, UR8, -0xc, UR5 ;  /* 0xfffffff4080578a4 */ /* 0x000fe2000f8e0205 */
[----:B------:R-:W-:Y:S01]  /*1dd0*/  IMAD.WIDE.U32 R10, R5, UR10, R158 ;  /* 0x0000000a050a7c25 */ /* 0x000fe2000f8e009e */
[C---:B------:R-:W-:Y:S01]  /*1de0*/  ISETP.GE.OR P1, PT, R13.reuse, UR12, P1 ;  /* 0x0000000c0d007c0c */ /* 0x040fe20008f26670 */
[----:B------:R-:W-:Y:S01]  /*1df0*/  @UP1 ULOP3.LUT UR4, UR4, 0x1, UR8, 0x78, !UPT ;  /* 0x0000000104041892 */ /* 0x000fe2000f8e7808 */
[----:B------:R-:W-:Y:S01]  /*1e00*/  IADD3 R13, -R13, UR12, R18 ;  /* 0x0000000c0d0d7c10 */ /* 0x000fe2000fffe112 */
[----:B------:R-:W-:-:S02]  /*1e10*/  IMAD R9, R9, -0x2, R17 ;  /* 0xfffffffe09097824 */ /* 0x000fc400078e0211 */
[----:B------:R-:W-:Y:S02]  /*1e20*/  IMAD.MOV.U32 R18, RZ, RZ, R10 ;  /* 0x000000ffff127224 */ /* 0x000fe400078e000a */
[----:B------:R-:W-:Y:S02]  /*1e30*/  IMAD.IADD R19, R11, 0x1, R19 ;  /* 0x000000010b137824 */ /* 0x000fe400078e0213 */
[----:B------:R-:W-:Y:S02]  /*1e40*/  IMAD.IADD R12, R9, 0x1, -R12 ;  /* 0x00000001090c7824 */ /* 0x000fe400078e0a0c */
[----:B------:R-:W-:Y:S02]  /*1e50*/  IMAD.MOV.U32 R10, RZ, RZ, -0x1 ;  /* 0xffffffffff0a7424 */ /* 0x000fe400078e00ff */
[----:B------:R-:W-:Y:S05]  /*1e60*/  @P1 BRA `(.L_x_26) ;  /* 0x0000008000501947 */ /* 0x000fea0003800000 */
[----:B------:R-:W0:Y:S01]  /*1e70*/  LDC.64 R156, c[0x0][0x6c8] ;  /* 0x0001b200ff9c7b82 */ /* 0x000e220000000a00 */
[----:B----45:R-:W-:Y:S01]  /*1e80*/  ISETP.NE.AND P1, PT, R15, RZ, PT ;  /* 0x000000ff0f00720c */ /* 0x030fe20003f25270 */
[----:B------:R-:W-:Y:S01]  /*1e90*/  IMAD.WIDE R20, R8, 0x80, RZ ;  /* 0x0000008008147825 */ /* 0x000fe200078e02ff */
[----:B------:R-:W-:Y:S01]  /*1ea0*/  ISETP.GT.AND P2, PT, R13, RZ, PT ;  /* 0x000000ff0d00720c */ /* 0x000fe20003f44270 */
[----:B------:R-:W-:Y:S02]  /*1eb0*/  BSSY B0, `(.L_x_26) ;  /* 0x000080f000007945 */ /* 0x000fe40003800000 */
[----:B------:R-:W-:Y:S01]  /*1ec0*/  IMAD.SHL.U32 R11, R0, 0x2, RZ ;  /* 0x00000002000b7824 */ /* 0x000fe200078e00ff */
[----:B------:R-:W-:-:S04]  /*1ed0*/  ISETP.GT.AND P5, PT, R12, RZ, P2 ;  /* 0x000000ff0c00720c */ /* 0x000fc800017a4270 */
[----:B------:R-:W-:Y:S01]  /*1ee0*/  LOP3.LUT R11, R20, 0x6, R11, 0xf8, !PT ;  /* 0x00000006140b7812 */ /* 0x000fe200078ef80b */
[----:B0-----:R-:W-:-:S04]  /*1ef0*/  IMAD R8, R21, R156, RZ ;  /* 0x0000009c15087224 */ /* 0x001fc800078e02ff */
[----:B------:R-:W-:-:S04]  /*1f00*/  IMAD.WIDE.U32 R162, R11, R156, R18 ;  /* 0x0000009c0ba27225 */ /* 0x000fc800078e0012 */
[----:B------:R-:W-:-:S04]  /*1f10*/  IMAD R9, R11, R157, R8 ;  /* 0x0000009d0b097224 */ /* 0x000fc800078e0208 */
[----:B------:R-:W-:Y:S01]  /*1f20*/  IMAD.IADD R165, R163, 0x1, R9 ;  /* 0x00000001a3a57824 */ /* 0x000fe200078e0209 */
[----:B------:R-:W-:Y:S06]  /*1f30*/  @!P1 BRA `(.L_x_27) ;  /* 0x0000006400009947 */ /* 0x000fec0003800000 */
[----:B------:R-:W0:Y:S01]  /*1f40*/  LDC.64 R154, c[0x0][0x6b0] ;  /* 0x0001ac00ff9a7b82 */ /* 0x000e220000000a00 */
[----:B------:R-:W-:Y:S01]  /*1f50*/  ULDC.64 UR8, c[0x0][0x6b8] ;  /* 0x0001ae0000087ab9 */ /* 0x000fe20000000a00 */
[----:B------:R-:W-:Y:S01]  /*1f60*/  ULDC.64 UR10, c[0x0][0x6a8] ;  /* 0x0001aa00000a7ab9 */ /* 0x000fe20000000a00 */
[----:B------:R-:W-:Y:S01]  /*1f70*/  IMAD R8, R22, UR8, RZ ;  /* 0x0000000816087c24 */ /* 0x000fe2000f8e02ff */
[----:B------:R-:W-:Y:S01]  /*1f80*/  ULDC.64 UR12, c[0x0][0x6c0] ;  /* 0x0001b000000c7ab9 */ /* 0x000fe20000000a00 */
[----:B------:R-:W-:-:S03]  /*1f90*/  IMAD.WIDE.U32 R152, R5, UR8, R158 ;  /* 0x0000000805987c25 */ /* 0x000fc6000f8e009e */
[----:B------:R-:W1:Y:S01]  /*1fa0*/  LDC.64 R160, c[0x0][0x6b0] ;  /* 0x0001ac00ffa07b82 */ /* 0x000e620000000a00 */
[----:B------:R-:W-:Y:S02]  /*1fb0*/  IMAD R9, R5, UR9, R8 ;  /* 0x0000000905097c24 */ /* 0x000fe4000f8e0208 */
[----:B------:R-:W-:Y:S02]  /*1fc0*/  IMAD.MOV.U32 R22, RZ, RZ, R152 ;  /* 0x000000ffff167224 */ /* 0x000fe400078e0098 */
[----:B------:R-:W-:Y:S02]  /*1fd0*/  IMAD.IADD R23, R153, 0x1, R9 ;  /* 0x0000000199177824 */ /* 0x000fe400078e0209 */
[-C--:B0-----:R-:W-:Y:S02]  /*1fe0*/  IMAD R8, R21, R154.reuse, RZ ;  /* 0x0000009a15087224 */ /* 0x081fe400078e02ff */
[----:B------:R-:W-:-:S04]  /*1ff0*/  IMAD.WIDE.U32 R18, R11, R154, R22 ;  /* 0x0000009a0b127225 */ /* 0x000fc800078e0016 */
[----:B------:R-:W-:Y:S01]  /*2000*/  IMAD R8, R11, R155, R8 ;  /* 0x0000009b0b087224 */ /* 0x000fe200078e0208 */
[----:B------:R-:W-:-:S03]  /*2010*/  LEA R20, P1, R18, UR10, 0x2 ;  /* 0x0000000a12147c11 */ /* 0x000fc6000f8210ff */
[----:B------:R-:W-:-:S05]  /*2020*/  IMAD.IADD R17, R19, 0x1, R8 ;  /* 0x0000000113117824 */ /* 0x000fca00078e0208 */
[----:B------:R-:W-:-:S05]  /*2030*/  LEA.HI.X R21, R18, UR11, R17, 0x2, P1 ;  /* 0x0000000b12157c11 */ /* 0x000fca00088f1411 */
[----:B------:R0:W3:Y:S01]  /*2040*/  @P5 LDG.E.LTC128B R164, desc[UR14][R20.64] ;  /* 0x0000000e14a45981 */ /* 0x0000e2000c1e1920 */
[CC--:B------:R-:W-:Y:S01]  /*2050*/  IMAD.WIDE.U32 R18, R11.reuse, R154.reuse, R158 ;  /* 0x0000009a0b127225 */ /* 0x0c0fe200078e009e */
[----:B------:R-:W-:Y:S01]  /*2060*/  LEA R172, P1, R162, UR12, 0x2 ;  /* 0x0000000ca2ac7c11 */ /* 0x000fe2000f8210ff */
[----:B------:R-:W-:Y:S01]  /*2070*/  BSSY B1, `(.L_x_28) ;  /* 0x0000015000017945 */ /* 0x000fe20003800000 */
[----:B------:R-:W-:Y:S01]  /*2080*/  ISETP.GT.AND P3, PT, R12, 0x1, P2 ;  /* 0x000000010c00780c */ /* 0x000fe20001764270 */
[----:B-1----:R-:W-:Y:S01]  /*2090*/  IMAD.WIDE.U32 R168, R11, R154, R160 ;  /* 0x0000009a0ba87225 */ /* 0x002fe200078e00a0 */
[----:B------:R-:W-:-:S03]  /*20a0*/  LEA.HI.X R173, R162, UR13, R165, 0x2, P1 ;  /* 0x0000000da2ad7c11 */ /* 0x000fc600088f14a5 */
[C---:B------:R-:W-:Y:S02]  /*20b0*/  IMAD.IADD R19, R8.reuse, 0x1, R19 ;  /* 0x0000000108137824 */ /* 0x040fe400078e0213 */
[----:B------:R-:W-:Y:S02]  /*20c0*/  IMAD.IADD R171, R8, 0x1, R169 ;  /* 0x0000000108ab7824 */ /* 0x000fe400078e02a9 */
[----:B------:R-:W-:-:S03]  /*20d0*/  IMAD.WIDE.U32 R162, R5, UR8, R18 ;  /* 0x0000000805a27c25 */ /* 0x000fc6000f8e0012 */
[----:B0-----:R-:W-:Y:S01]  /*20e0*/  LEA R20, P6, R162, UR10, 0x2 ;  /* 0x0000000aa2147c11 */ /* 0x001fe2000f8c10ff */
[----:B---3--:R-:W-:-:S04]  /*20f0*/  IMAD R17, R164, R15, RZ ;  /* 0x0000000fa4117224 */ /* 0x008fc800078e02ff */
[----:B--2---:R-:W-:Y:S01]  /*2100*/  IMAD R165, R88, R16, R17 ;  /* 0x0000001058a57224 */ /* 0x004fe200078e0211 */
[----:B------:R-:W-:Y:S01]  /*2110*/  IADD3 R88, P1, R152, R168, RZ ;  /* 0x000000a898587210 */ /* 0x000fe20007f3e0ff */
[----:B------:R-:W-:-:S03]  /*2120*/  IMAD.IADD R17, R9, 0x1, R163 ;  /* 0x0000000109117824 */ /* 0x000fc600078e02a3 */
[----:B------:R0:W-:Y:S01]  /*2130*/  @P5 STG.E desc[UR14][R172.64], R165 ;  /* 0x000000a5ac005986 */ /* 0x0001e2000c10190e */
[----:B------:R-:W-:Y:S01]  /*2140*/  IMAD.X R19, R171, 0x1, R23, P1 ;  /* 0x00000001ab137824 */ /* 0x000fe200008e0617 */
[----:B------:R-:W-:Y:S02]  /*2150*/  LEA R18, P1, R88, UR10, 0x2 ;  /* 0x0000000a58127c11 */ /* 0x000fe4000f8210ff */
[----:B------:R-:W-:Y:S02]  /*2160*/  IADD3 R166, P5, R158, R168, RZ ;  /* 0x000000a89ea67210 */ /* 0x000fe40007fbe0ff */
[----:B------:R-:W-:Y:S01]  /*2170*/  LEA.HI.X R19, R88, UR11, R19, 0x2, P1 ;  /* 0x0000000b58137c11 */ /* 0x000fe200088f1413 */
[----:B------:R-:W-:Y:S01]  /*2180*/  IMAD.MOV.U32 R88, RZ, RZ, R164 ;  /* 0x000000ffff587224 */ /* 0x000fe200078e00a4 */
[----:B------:R-:W-:Y:S01]  /*2190*/  LEA.HI.X R21, R162, UR11, R17, 0x2, P6 ;  /* 0x0000000ba2157c11 */ /* 0x000fe2000b0f1411 */
[----:B------:R-:W-:Y:S08]  /*21a0*/  @!P3 BRA `(.L_x_29) ;  /* 0x000000000004b947 */ /* 0x000ff00003800000 */
[----:B------:R1:W5:Y:S02]  /*21b0*/  LDG.E.LTC128B R88, desc[UR14][R18.64] ;  /* 0x0000000e12587981 */ /* 0x000364000c1e1920 */
.L_x_29:
[----:B------:R-:W-:Y:S05]  /*21c0*/  BSYNC B1 ;  /* 0x0000000000017941 */ /* 0x000fea0003800000 */
.L_x_28:
[----:B-----5:R-:W-:Y:S01]  /*21d0*/  IMAD R17, R88, R15, RZ ;  /* 0x0000000f58117224 */ /* 0x020fe200078e02ff */
[C---:B------:R-:W-:Y:S01]  /*21e0*/  LEA R164, P6, R156.reuse, R172, 0x2 ;  /* 0x000000ac9ca47211 */ /* 0x040fe200078c10ff */
[----:B------:R-:W-:Y:S01]  /*21f0*/  IMAD.X R167, R159, 0x1, R171, P5 ;  /* 0x000000019fa77824 */ /* 0x000fe200028e06ab */
[----:B------:R-:W-:Y:S01]  /*2200*/  ISETP.GT.AND P1, PT, R13, 0x8, PT ;  /* 0x000000080d00780c */ /* 0x000fe20003f24270 */
[----:B------:R-:W-:Y:S01]  /*2210*/  IMAD R17, R89, R16, R17 ;  /* 0x0000001059117224 */ /* 0x000fe200078e0211 */
[----:B0-----:R-:W-:Y:S01]  /*2220*/  LEA.HI.X R165, R156, R173, R157, 0x2, P6 ;  /* 0x000000ad9ca57211 */ /* 0x001fe200030f149d */
[----:B------:R-:W-:Y:S01]  /*2230*/  IMAD.WIDE.U32 R162, R5, UR8, R166 ;  /* 0x0000000805a27c25 */ /* 0x000fe2000f8e00a6 */
[----:B------:R-:W-:Y:S01]  /*2240*/  ISETP.GT.AND P6, PT, R12, RZ, P1 ;  /* 0x000000ff0c00720c */ /* 0x000fe20000fc4270 */
[----:B------:R-:W-:Y:S02]  /*2250*/  BSSY B1, `(.L_x_30) ;  /* 0x0000009000017945 */ /* 0x000fe40003800000 */
[----:B------:R0:W-:Y:S01]  /*2260*/  @P3 STG.E desc[UR14][R164.64], R17 ;  /* 0x00000011a4003986 */ /* 0x0001e2000c10190e */
[----:B------:R-:W-:-:S02]  /*2270*/  IMAD.MOV.U32 R166, RZ, RZ, R168 ;  /* 0x000000ffffa67224 */ /* 0x000fc400078e00a8 */
[----:B------:R-:W-:Y:S02]  /*2280*/  IMAD.MOV.U32 R167, RZ, RZ, R171 ;  /* 0x000000ffffa77224 */ /* 0x000fe400078e00ab */
[----:B-1----:R-:W-:Y:S02]  /*2290*/  IMAD R18, R155, 0x7, RZ ;  /* 0x000000079b127824 */ /* 0x002fe400078e02ff */
[----:B------:R-:W-:Y:S02]  /*22a0*/  IMAD.IADD R19, R9, 0x1, R163 ;  /* 0x0000000109137824 */ /* 0x000fe400078e02a3 */
[----:B------:R-:W-:Y:S01]  /*22b0*/  IMAD.MOV.U32 R168, RZ, RZ, R88 ;  /* 0x000000ffffa87224 */ /* 0x000fe200078e0058 */
[----:B------:R-:W-:Y:S06]  /*22c0*/  @!P6 BRA `(.L_x_31) ;  /* 0x000000000004e947 */ /* 0x000fec0003800000 */
[----:B------:R1:W5:Y:S02]  /*22d0*/  LDG.E.LTC128B R168, desc[UR14][R20.64+0x20] ;  /* 0x0000200e14a87981 */ /* 0x000364000c1e1920 */
.L_x_31:
[----:B------:R-:W-:Y:S05]  /*22e0*/  BSYNC B1 ;  /* 0x0000000000017941 */ /* 0x000fea0003800000 */
.L_x_30:
[----:B------:R-:W-:Y:S01]  /*22f0*/  LEA R88, P3, R162, UR10, 0x2 ;  /* 0x0000000aa2587c11 */ /* 0x000fe2000f8610ff */
[----:B0----5:R-:W-:Y:S01]  /*2300*/  IMAD R17, R168, R15, RZ ;  /* 0x0000000fa8117224 */ /* 0x021fe200078e02ff */
[----:B------:R-:W-:Y:S01]  /*2310*/  BSSY B1, `(.L_x_32) ;  /* 0x000000f000017945 */ /* 0x000fe20003800000 */
[----:B------:R-:W-:Y:S01]  /*2320*/  @P6 IMAD.MOV.U32 R163, RZ, RZ, R173 ;  /* 0x000000ffffa36224 */ /* 0x000fe200078e00ad */
[----:B------:R-:W-:Y:S01]  /*2330*/  LEA.HI.X R89, R162, UR11, R19, 0x2, P3 ;  /* 0x0000000ba2597c11 */ /* 0x000fe200098f1413 */
[----:B------:R-:W-:Y:S01]  /*2340*/  IMAD R17, R90, R16, R17 ;  /* 0x000000105a117224 */ /* 0x000fe200078e0211 */
[----:B------:R-:W-:Y:S01]  /*2350*/  ISETP.GT.AND P3, PT, R12, 0x8, P2 ;  /* 0x000000080c00780c */ /* 0x000fe20001764270 */
[----:B------:R-:W-:Y:S02]  /*2360*/  @P6 IMAD.MOV.U32 R162, RZ, RZ, R172 ;  /* 0x000000ffffa26224 */ /* 0x000fe400078e00ac */
[----:B------:R-:W-:-:S03]  /*2370*/  IMAD.WIDE.U32 R176, R154, 0x7, R166 ;  /* 0x000000079ab07825 */ /* 0x000fc600078e00a6 */
[----:B------:R0:W-:Y:S01]  /*2380*/  @P6 STG.E desc[UR14][R162.64+0x20], R17 ;  /* 0x00002011a2006986 */ /* 0x0001e2000c10190e */
[----:B------:R-:W-:Y:S01]  /*2390*/  ISETP.GT.AND P6, PT, R12, 0x1, P1 ;  /* 0x000000010c00780c */ /* 0x000fe20000fc4270 */
[----:B------:R-:W-:Y:S01]  /*23a0*/  IMAD.IADD R171, R177, 0x1, R18 ;  /* 0x00000001b1ab7824 */ /* 0x000fe200078e0212 */
[----:B------:R-:W-:-:S05]  /*23b0*/  IADD3 R19, P5, R152, R176, RZ ;  /* 0x000000b098137210 */ /* 0x000fca0007fbe0ff */
[----:B------:R-:W-:Y:S01]  /*23c0*/  IMAD.X R90, R171, 0x1, R23, P5 ;  /* 0x00000001ab5a7824 */ /* 0x000fe200028e0617 */
[----:B------:R-:W-:-:S05]  /*23d0*/  LEA R166, P5, R19, UR10, 0x2 ;  /* 0x0000000a13a67c11 */ /* 0x000fca000f8a10ff */
[----:B0-----:R-:W-:Y:S08]  /*23e0*/  @!P6 BRA `(.L_x_33) ;  /* 0x000000000004e947 */ /* 0x001ff00003800000 */
[----:B------:R0:W5:Y:S02]  /*23f0*/  LDG.E.LTC128B R168, desc[UR14][R88.64+0x20] ;  /* 0x0000200e58a87981 */ /* 0x000164000c1e1920 */
.L_x_33:
[----:B------:R-:W-:Y:S05]  /*2400*/  BSYNC B1 ;  /* 0x0000000000017941 */ /* 0x000fea0003800000 */
.L_x_32:
[----:B-----5:R-:W-:Y:S01]  /*2410*/  IMAD R17, R168, R15, RZ ;  /* 0x0000000fa8117224 */ /* 0x020fe200078e02ff */
[----:B------:R-:W-:Y:S01]  /*2420*/  LEA.HI.X R167, R19, UR11, R90, 0x2, P5 ;  /* 0x0000000b13a77c11 */ /* 0x000fe2000a8f145a */
[----:B------:R-:W-:Y:S02]  /*2430*/  IMAD.MOV.U32 R178, RZ, RZ, R168 ;  /* 0x000000ffffb27224 */ /* 0x000fe400078e00a8 */
[----:B------:R-:W-:-:S05]  /*2440*/  IMAD R19, R91, R16, R17 ;  /* 0x000000105b137224 */ /* 0x000fca00078e0211 */
[----:B------:R2:W-:Y:S04]  /*2450*/  @P6 STG.E desc[UR14][R164.64+0x20], R19 ;  /* 0x00002013a4006986 */ /* 0x0005e8000c10190e */
[----:B------:R3:W4:Y:S01]  /*2460*/  @P3 LDG.E.LTC128B R178, desc[UR14][R166.64] ;  /* 0x0000000ea6b23981 */ /* 0x000722000c1e1920 */
[----:B------:R-:W-:Y:S01]  /*2470*/  IADD3 R176, P5, R176, R154, RZ ;  /* 0x0000009ab0b07210 */ /* 0x000fe20007fbe0ff */
[----:B------:R-:W-:Y:S01]  /*2480*/  IMAD.WIDE.U32 R168, R154, 0x7, R160 ;  /* 0x000000079aa87825 */ /* 0x000fe200078e00a0 */
[----:B------:R-:W-:Y:S03]  /*2490*/  BSSY B1, `(.L_x_34) ;  /* 0x0000018000017945 */ /* 0x000fe60003800000 */
[----:B------:R-:W-:-:S02]  /*24a0*/  IMAD R17, R157, 0x1c, RZ ;  /* 0x0000001c9d117824 */ /* 0x000fc400078e02ff */
[----:B------:R-:W-:-:S04]  /*24b0*/  IMAD.WIDE.U32 R162, R156, 0x1c, R164 ;  /* 0x0000001c9ca27825 */ /* 0x000fc800078e00a4 */
[----:B------:R-:W-:Y:S01]  /*24c0*/  IMAD.X R177, R171, 0x1, R155, P5 ;  /* 0x00000001abb17824 */ /* 0x000fe200028e069b */
[----:B---3--:R-:W-:Y:S01]  /*24d0*/  IADD3 R166, P5, R168, R154, RZ ;  /* 0x0000009aa8a67210 */ /* 0x008fe20007fbe0ff */
[----:B------:R-:W-:Y:S02]  /*24e0*/  IMAD.IADD R163, R163, 0x1, R17 ;  /* 0x00000001a3a37824 */ /* 0x000fe400078e0211 */
[----:B------:R-:W-:-:S04]  /*24f0*/  IMAD.IADD R169, R18, 0x1, R169 ;  /* 0x0000000112a97824 */ /* 0x000fc800078e02a9 */
[----:B------:R-:W-:Y:S01]  /*2500*/  IMAD.X R167, R169, 0x1, R155, P5 ;  /* 0x00000001a9a77824 */ /* 0x000fe200028e069b */
[----:B------:R-:W-:Y:S01]  /*2510*/  ISETP.GT.AND P5, PT, R12, 0x9, P2 ;  /* 0x000000090c00780c */ /* 0x000fe200017a4270 */
[----:B------:R-:W-:-:S04]  /*2520*/  IMAD.WIDE.U32 R90, R11, R154, R168 ;  /* 0x0000009a0b5a7225 */ /* 0x000fc800078e00a8 */
[----:B------:R-:W-:Y:S01]  /*2530*/  IMAD.WIDE.U32 R174, R11, R154, R166 ;  /* 0x0000009a0bae7225 */ /* 0x000fe200078e00a6 */
[----:B------:R-:W-:-:S04]  /*2540*/  IADD3 R170, P6, R158, R90, RZ ;  /* 0x0000005a9eaa7210 */ /* 0x000fc80007fde0ff */
[----:B------:R-:W-:Y:S02]  /*2550*/  IADD3.X R171, R159, R8, R91, P6, !PT ;  /* 0x000000089fab7210 */ /* 0x000fe400037fe45b */
[----:B------:R-:W-:Y:S01]  /*2560*/  LEA R160, P6, R156, R164, 0x5 ;  /* 0x000000a49ca07211 */ /* 0x000fe200078c28ff */
[----:B------:R-:W-:-:S04]  /*2570*/  IMAD.WIDE.U32 R170, R5, UR8, R170 ;  /* 0x0000000805aa7c25 */ /* 0x000fc8000f8e00aa */
[----:B----4-:R-:W-:-:S04]  /*2580*/  IMAD R17, R178, R15, RZ ;  /* 0x0000000fb2117224 */ /* 0x010fc800078e02ff */
[----:B--2---:R-:W-:-:S05]  /*2590*/  IMAD R19, R92, R16, R17 ;  /* 0x000000105c137224 */ /* 0x004fca00078e0211 */
[----:B------:R2:W-:Y:S01]  /*25a0*/  @P3 STG.E desc[UR14][R162.64], R19 ;  /* 0x00000013a2003986 */ /* 0x0005e2000c10190e */
[----:B------:R-:W-:-:S05]  /*25b0*/  IADD3 R17, P3, R176, R152, RZ ;  /* 0x00000098b0117210 */ /* 0x000fca0007f7e0ff */
[----:B------:R-:W-:Y:S01]  /*25c0*/  IMAD.X R92, R177, 0x1, R23, P3 ;  /* 0x00000001b15c7824 */ /* 0x000fe200018e0617 */
[----:B------:R-:W-:-:S04]  /*25d0*/  LEA R90, P3, R17, UR10, 0x2 ;  /* 0x0000000a115a7c11 */ /* 0x000fc8000f8610ff */
[----:B------:R-:W-:Y:S01]  /*25e0*/  LEA.HI.X R91, R17, UR11, R92, 0x2, P3 ;  /* 0x0000000b115b7c11 */ /* 0x000fe200098f145c */
[----:B--2---:R-:W-:Y:S08]  /*25f0*/  @!P5 BRA `(.L_x_35) ;  /* 0x000000000004d947 */ /* 0x004ff00003800000 */
[----:B------:R2:W5:Y:S02]  /*2600*/  LDG.E.LTC128B R178, desc[UR14][R90.64] ;  /* 0x0000000e5ab27981 */ /* 0x000564000c1e1920 */
.L_x_35:
[----:B------:R-:W-:Y:S05]  /*2610*/  BSYNC B1 ;  /* 0x0000000000017941 */ /* 0x000fea0003800000 */
.L_x_34:
[----:B-----5:R-:W-:Y:S01]  /*2620*/  IMAD R17, R178, R15, RZ ;  /* 0x0000000fb2117224 */ /* 0x020fe200078e02ff */
[----:B------:R-:W-:Y:S01]  /*2630*/  LEA.HI.X R161, R156, R165, R157, 0x5, P6 ;  /* 0x000000a59ca17211 */ /* 0x000fe200030f2c9d */
[----:B------:R-:W-:Y:S01]  /*2640*/  IMAD.IADD R19, R9, 0x1, R171 ;  /* 0x0000000109137824 */ /* 0x000fe200078e02ab */
[----:B------:R-:W-:Y:S01]  /*2650*/  IADD3 R174, P6, R158, R174, RZ ;  /* 0x000000ae9eae7210 */ /* 0x000fe20007fde0ff */
[----:B------:R-:W-:Y:S01]  /*2660*/  IMAD R17, R93, R16, R17 ;  /* 0x000000105d117224 */ /* 0x000fe200078e0211 */
[----:B--2---:R-:W-:Y:S01]  /*2670*/  LEA R90, P3, R170, UR10, 0x2 ;  /* 0x0000000aaa5a7c11 */ /* 0x004fe2000f8610ff */
[----:B------:R-:W-:Y:S01]  /*2680*/  BSSY B1, `(.L_x_36) ;  /* 0x0000008000017945 */ /* 0x000fe20003800000 */
[----:B------:R-:W-:Y:S02]  /*2690*/  IADD3.X R175, R159, R8, R175, P6, !PT ;  /* 0x000000089faf7210 */ /* 0x000fe400037fe4af */
[----:B------:R2:W-:Y:S01]  /*26a0*/  @P5 STG.E desc[UR14][R160.64], R17 ;  /* 0x00000011a0005986 */ /* 0x0005e2000c10190e */
[----:B------:R-:W-:-:S02]  /*26b0*/  ISETP.GT.AND P6, PT, R12, 0x8, P1 ;  /* 0x000000080c00780c */ /* 0x000fc40000fc4270 */
[----:B------:R-:W-:Y:S01]  /*26c0*/  LEA.HI.X R91, R170, UR11, R19, 0x2, P3 ;  /* 0x0000000baa5b7c11 */ /* 0x000fe200098f1413 */
[----:B------:R-:W-:-:S10]  /*26d0*/  IMAD.WIDE.U32 R170, R5, UR8, R174 ;  /* 0x0000000805aa7c25 */ /* 0x000fd4000f8e00ae */
[----:B--2---:R-:W-:Y:S05]  /*26e0*/  @!P6 BRA `(.L_x_37) ;  /* 0x000000000004e947 */ /* 0x004fea0003800000 */
[----:B------:R2:W5:Y:S02]  /*26f0*/  LDG.E.LTC128B R178, desc[UR14][R90.64+0x20] ;  /* 0x0000200e5ab27981 */ /* 0x000564000c1e1920 */
.L_x_37:
[----:B------:R-:W-:Y:S05]  /*2700*/  BSYNC B1 ;  /* 0x0000000000017941 */ /* 0x000fea0003800000 */
.L_x_36:
[----:B------:R-:W-:Y:S01]  /*2710*/  ISETP.GT.AND P5, PT, R12, 0x9, P1 ;  /* 0x000000090c00780c */ /* 0x000fe20000fa4270 */
[----:B------:R-:W-:Y:S01]  /*2720*/  IMAD.IADD R19, R9, 0x1, R171 ;  /* 0x0000000109137824 */ /* 0x000fe200078e02ab */
[----:B------:R-:W-:Y:S01]  /*2730*/  LEA R92, P3, R170, UR10, 0x2 ;  /* 0x0000000aaa5c7c11 */ /* 0x000fe2000f8610ff */
[----:B------:R-:W-:Y:S01]  /*2740*/  IMAD.WIDE.U32 R176, R154, 0x7, R176 ;  /* 0x000000079ab07825 */ /* 0x000fe200078e00b0 */
[----:B------:R-:W-:Y:S02]  /*2750*/  BSSY B1, `(.L_x_38) ;  /* 0x000000c000017945 */ /* 0x000fe40003800000 */
[----:B------:R-:W-:Y:S01]  /*2760*/  LEA.HI.X R93, R170, UR11, R19, 0x2, P3 ;  /* 0x0000000baa5d7c11 */ /* 0x000fe200098f1413 */
[----:B-----5:R-:W-:Y:S01]  /*2770*/  IMAD R17, R178, R15, RZ ;  /* 0x0000000fb2117224 */ /* 0x020fe200078e02ff */
[----:B------:R-:W-:Y:S01]  /*2780*/  IADD3 R19, P3, R152, R176, RZ ;  /* 0x000000b098137210 */ /* 0x000fe20007f7e0ff */
[----:B------:R-:W-:Y:S02]  /*2790*/  IMAD.IADD R180, R18, 0x1, R177 ;  /* 0x0000000112b47824 */ /* 0x000fe400078e02b1 */
[----:B------:R-:W-:-:S02]  /*27a0*/  IMAD R17, R94, R16, R17 ;  /* 0x000000105e117224 */ /* 0x000fc400078e0211 */
[----:B------:R-:W-:Y:S01]  /*27b0*/  IMAD.X R94, R180, 0x1, R23, P3 ;  /* 0x00000001b45e7824 */ /* 0x000fe200018e0617 */
[----:B------:R-:W-:Y:S02]  /*27c0*/  LEA R170, P3, R19, UR10, 0x2 ;  /* 0x0000000a13aa7c11 */ /* 0x000fe4000f8610ff */
[----:B------:R3:W-:Y:S01]  /*27d0*/  @P6 STG.E desc[UR14][R162.64+0x20], R17 ;  /* 0x00002011a2006986 */ /* 0x0007e2000c10190e */
[----:B------:R-:W-:Y:S01]  /*27e0*/  ISETP.GT.AND P6, PT, R12, 0x10, P2 ;  /* 0x000000100c00780c */ /* 0x000fe200017c4270 */
[----:B------:R-:W-:-:S12]  /*27f0*/  @!P5 BRA `(.L_x_39) ;  /* 0x000000000004d947 */ /* 0x000fd80003800000 */
[----:B------:R4:W5:Y:S02]  /*2800*/  LDG.E.LTC128B R178, desc[UR14][R92.64+0x20] ;  /* 0x0000200e5cb27981 */ /* 0x000964000c1e1920 */
.L_x_39:
[----:B------:R-:W-:Y:S05]  /*2810*/  BSYNC B1 ;  /* 0x0000000000017941 */ /* 0x000fea0003800000 */
.L_x_38:
[----:B---3-5:R-:W-:Y:S01]  /*2820*/  IMAD R17, R178, R15, RZ ;  /* 0x0000000fb2117224 */ /* 0x028fe200078e02ff */
[----:B------:R-:W-:Y:S01]  /*2830*/  LEA.HI.X R171, R19, UR11, R94, 0x2, P3 ;  /* 0x0000000b13ab7c11 */ /* 0x000fe200098f145e */
[----:B------:R-:W-:Y:S02]  /*2840*/  IMAD.MOV.U32 R182, RZ, RZ, R178 ;  /* 0x000000ffffb67224 */ /* 0x000fe400078e00b2 */
[----:B------:R-:W-:-:S05]  /*2850*/  IMAD R17, R95, R16, R17 ;  /* 0x000000105f117224 */ /* 0x000fca00078e0211 */
[----:B------:R3:W-:Y:S04]  /*2860*/  @P5 STG.E desc[UR14][R160.64+0x20], R17 ;  /* 0x00002011a0005986 */ /* 0x0007e8000c10190e */
[----:B------:R0:W3:Y:S01]  /*2870*/  @P6 LDG.E.LTC128B R182, desc[UR14][R170.64] ;  /* 0x0000000eaab66981 */ /* 0x0000e2000c1e1920 */
[----:B------:R-:W-:Y:S01]  /*2880*/  IMAD.WIDE.U32 R168, R154, 0x7, R168 ;  /* 0x000000079aa87825 */ /* 0x000fe200078e00a8 */
[C---:B------:R-:W-:Y:S01]  /*2890*/  SHF.L.U64.HI R183, R156.reuse, 0x6, R157 ;  /* 0x000000069cb77819 */ /* 0x040fe2000001029d */
[----:B------:R-:W-:Y:S02]  /*28a0*/  BSSY B1, `(.L_x_40) ;  /* 0x000001b000017945 */ /* 0x000fe40003800000 */
[----:B------:R-:W-:Y:S01]  /*28b0*/  IMAD.SHL.U32 R19, R156, 0x40, RZ ;  /* 0x000000409c137824 */ /* 0x000fe200078e00ff */
[----:B------:R-:W-:Y:S01]  /*28c0*/  IADD3 R174, P3, R168, R154, RZ ;  /* 0x0000009aa8ae7210 */ /* 0x000fe20007f7e0ff */
[----:B------:R-:W-:-:S03]  /*28d0*/  IMAD.WIDE.U32 R166, R154, 0x7, R166 ;  /* 0x000000079aa67825 */ /* 0x000fc600078e00a6 */
[----:B------:R-:W-:Y:S02]  /*28e0*/  IADD3.X R175, R155, R18, R169, P3, !PT ;  /* 0x000000129baf7210 */ /* 0x000fe40001ffe4a9 */
[----:B------:R-:W-:Y:S01]  /*28f0*/  IADD3 R168, P3, R19, R172, RZ ;  /* 0x000000ac13a87210 */ /* 0x000fe20007f7e0ff */
[----:B------:R-:W-:-:S04]  /*2900*/  IMAD.WIDE.U32 R94, R11, R154, R174 ;  /* 0x0000009a0b5e7225 */ /* 0x000fc800078e00ae */
[----:B------:R-:W-:Y:S01]  /*2910*/  IMAD.X R169, R183, 0x1, R173, P3 ;  /* 0x00000001b7a97824 */ /* 0x000fe200018e06ad */
[----:B------:R-:W-:Y:S02]  /*2920*/  IADD3 R176, P3, R176, R154, RZ ;  /* 0x0000009ab0b07210 */ /* 0x000fe40007f7e0ff */
[----:B------:R-:W-:-:S03]  /*2930*/  IADD3 R178, P5, R158, R94, RZ ;  /* 0x0000005e9eb27210 */ /* 0x000fc60007fbe0ff */
[----:B------:R-:W-:Y:S01]  /*2940*/  IMAD.X R177, R180, 0x1, R155, P3 ;  /* 0x00000001b4b17824 */ /* 0x000fe200018e069b */
[----:B------:R-:W-:Y:S02]  /*2950*/  IADD3.X R179, R159, R8, R95, P5, !PT ;  /* 0x000000089fb37210 */ /* 0x000fe40002ffe45f */
[----:B0-----:R-:W-:Y:S02]  /*2960*/  IADD3 R170, P5, R166, R154, RZ ;  /* 0x0000009aa6aa7210 */ /* 0x001fe40007fbe0ff */
[----:B------:R-:W-:Y:S01]  /*2970*/  ISETP.GT.AND P3, PT, R12, 0x11, P2 ;  /* 0x000000110c00780c */ /* 0x000fe20001764270 */
[----:B------:R-:W-:Y:S01]  /*2980*/  IMAD.WIDE.U32 R178, R5, UR8, R178 ;  /* 0x0000000805b27c25 */ /* 0x000fe2000f8e00b2 */
[----:B------:R-:W-:-:S03]  /*2990*/  IADD3.X R171, R155, R18, R167, P5, !PT ;  /* 0x000000129bab7210 */ /* 0x000fc60002ffe4a7 */
[----:B------:R-:W-:-:S04]  /*29a0*/  IMAD.WIDE.U32 R180, R11, R154, R170 ;  /* 0x0000009a0bb47225 */ /* 0x000fc800078e00aa */
[----:B---3--:R-:W-:-:S04]  /*29b0*/  IMAD R17, R182, R15, RZ ;  /* 0x0000000fb6117224 */ /* 0x008fc800078e02ff */
[----:B------:R-:W-:Y:S01]  /*29c0*/  IMAD R185, R96, R16, R17 ;  /* 0x0000001060b97224 */ /* 0x000fe200078e0211 */
[----:B------:R-:W-:-:S04]  /*29d0*/  IADD3 R17, P5, R176, R152, RZ ;  /* 0x00000098b0117210 */ /* 0x000fc80007fbe0ff */
[----:B------:R0:W-:Y:S01]  /*29e0*/  @P6 STG.E desc[UR14][R168.64], R185 ;  /* 0x000000b9a8006986 */ /* 0x0001e2000c10190e */
[----:B------:R-:W-:Y:S01]  /*29f0*/  IMAD.X R96, R177, 0x1, R23, P5 ;  /* 0x00000001b1607824 */ /* 0x000fe200028e0617 */
[----:B------:R-:W-:Y:S02]  /*2a00*/  LEA R94, P5, R17, UR10, 0x2 ;  /* 0x0000000a115e7c11 */ /* 0x000fe4000f8a10ff */
[----:B------:R-:W-:Y:S02]  /*2a10*/  IADD3 R166, P6, R19, R164, RZ ;  /* 0x000000a413a67210 */ /* 0x000fe40007fde0ff */
[----:B------:R-:W-:Y:S01]  /*2a20*/  LEA.HI.X R95, R17, UR11, R96, 0x2, P5 ;  /* 0x0000000b115f7c11 */ /* 0x000fe2000a8f1460 */
[----:B------:R-:W-:Y:S10]  /*2a30*/  @!P3 BRA `(.L_x_41) ;  /* 0x000000000004b947 */ /* 0x000ff40003800000 */
[----:B------:R3:W5:Y:S02]  /*2a40*/  LDG.E.LTC128B R182, desc[UR14][R94.64] ;  /* 0x0000000e5eb67981 */ /* 0x000764000c1e1920 */
.L_x_41:
[----:B------:R-:W-:Y:S05]  /*2a50*/  BSYNC B1 ;  /* 0x0000000000017941 */ /* 0x000fea0003800000 */
.L_x_40:
[----:B-----5:R-:W-:Y:S01]  /*2a60*/  IMAD R17, R182, R15, RZ ;  /* 0x0000000fb6117224 */ /* 0x020fe200078e02ff */
[----:B---3--:R-:W-:Y:S01]  /*2a70*/  LEA R94, P5, R178, UR10, 0x2 ;  /* 0x0000000ab25e7c11 */ /* 0x008fe2000f8a10ff */
[----:B------:R-:W-:Y:S01]  /*2a80*/  IMAD.X R167, R183, 0x1, R165, P6 ;  /* 0x00000001b7a77824 */ /* 0x000fe200030e06a5 */
[----:B------:R-:W-:Y:S01]  /*2a90*/  IADD3 R180, P6, R158, R180, RZ ;  /* 0x000000b49eb47210 */ /* 0x000fe20007fde0ff */
[----:B------:R-:W-:Y:S01]  /*2aa0*/  IMAD R17, R97, R16, R17 ;  /* 0x0000001061117224 */ /* 0x000fe200078e0211 */
[----:B------:R-:W-:Y:S01]  /*2ab0*/  BSSY B1, `(.L_x_42) ;  /* 0x0000009000017945 */ /* 0x000fe20003800000 */
[----:B------:R-:W-:Y:S01]  /*2ac0*/  IMAD.IADD R19, R9, 0x1, R179 ;  /* 0x0000000109137824 */ /* 0x000fe200078e02b3 */
[----:B------:R-:W-:Y:S02]  /*2ad0*/  IADD3.X R181, R159, R8, R181, P6, !PT ;  /* 0x000000089fb57210 */ /* 0x000fe400037fe4b5 */
[----:B------:R3:W-:Y:S02]  /*2ae0*/  @P3 STG.E desc[UR14][R166.64], R17 ;  /* 0x00000011a6003986 */ /* 0x0007e4000c10190e */
[----:B------:R-:W-:Y:S01]  /*2af0*/  LEA.HI.X R95, R178, UR11, R19, 0x2, P5 ;  /* 0x0000000bb25f7c11 */ /* 0x000fe2000a8f1413 */
[----:B------:R-:W-:Y:S01]  /*2b00*/  IMAD.WIDE.U32 R178, R5, UR8, R180 ;  /* 0x0000000805b27c25 */ /* 0x000fe2000f8e00b4 */
[----:B------:R-:W-:-:S13]  /*2b10*/  ISETP.GT.AND P5, PT, R12, 0x10, P1 ;  /* 0x000000100c00780c */ /* 0x000fda0000fa4270 */
[----:B---3--:R-:W-:Y:S05]  /*2b20*/  @!P5 BRA `(.L_x_43) ;  /* 0x000000000004d947 */ /* 0x008fea0003800000 */
[----:B------:R3:W5:Y:S02]  /*2b30*/  LDG.E.LTC128B R182, desc[UR14][R94.64+0x20] ;  /* 0x0000200e5eb67981 */ /* 0x000764000c1e1920 */
.L_x_43:
[----:B------:R-:W-:Y:S05]  /*2b40*/  BSYNC B1 ;  /* 0x0000000000017941 */ /* 0x000fea0003800000 */
.L_x_42:
        /* <DEDUP_REMOVED lines=16> */
.L_x_45:
[----:B------:R-:W-:Y:S05]  /*2c50*/  BSYNC B1 ;  /* 0x0000000000017941 */ /* 0x000fea0003800000 */
.L_x_44:
[----:B0----5:R-:W-:Y:S01]  /*2c60*/  IMAD R17, R182, R15, RZ ;  /* 0x0000000fb6117224 */ /* 0x021fe200078e02ff */
[----:B------:R-:W-:Y:S01]  /*2c70*/  LEA.HI.X R177, R19, UR11, R98, 0x2, P3 ;  /* 0x0000000b13b17c11 */ /* 0x000fe200098f1462 */
[----:B------:R-:W-:Y:S02]  /*2c80*/  IMAD.MOV.U32 R184, RZ, RZ, R182 ;  /* 0x000000ffffb87224 */ /* 0x000fe400078e00b6 */
[----:B------:R-:W-:-:S05]  /*2c90*/  IMAD R19, R99, R16, R17 ;  /* 0x0000001063137224 */ /* 0x000fca00078e0211 */
[----:B------:R0:W-:Y:S04]  /*2ca0*/  @P6 STG.E desc[UR14][R166.64+0x20], R19 ;  /* 0x00002013a6006986 */ /* 0x0001e8000c10190e */
[----:B------:R1:W2:Y:S01]  /*2cb0*/  @P5 LDG.E.LTC128B R184, desc[UR14][R176.64] ;  /* 0x0000000eb0b85981 */ /* 0x0002a2000c1e1920 */
[C---:B------:R-:W-:Y:S01]  /*2cc0*/  IMAD.WIDE.U32 R174, R154.reuse, 0x7, R174 ;  /* 0x000000079aae7825 */ /* 0x040fe200078e00ae */
[----:B------:R-:W-:Y:S03]  /*2cd0*/  BSSY B1, `(.L_x_46) ;  /* 0x000001a000017945 */ /* 0x000fe60003800000 */
[----:B------:R-:W-:Y:S01]  /*2ce0*/  IMAD.WIDE.U32 R182, R154, 0x7, R170 ;  /* 0x000000079ab67825 */ /* 0x000fe200078e00aa */
[----:B------:R-:W-:-:S03]  /*2cf0*/  IADD3 R178, P3, R174, R154, RZ ;  /* 0x0000009aaeb27210 */ /* 0x000fc60007f7e0ff */
[----:B------:R-:W-:Y:S01]  /*2d00*/  IMAD R185, R157, 0x60, RZ ;  /* 0x000000609db97824 */ /* 0x000fe200078e02ff */
[----:B------:R-:W-:Y:S01]  /*2d10*/  IADD3.X R179, R155, R18, R175, P3, !PT ;  /* 0x000000129bb37210 */ /* 0x000fe20001ffe4af */
[----:B------:R-:W-:Y:S01]  /*2d20*/  IMAD.WIDE.U32 R170, R156, 0x60, R172 ;  /* 0x000000609caa7825 */ /* 0x000fe200078e00ac */
[----:B------:R-:W-:-:S03]  /*2d30*/  IADD3 R174, P3, R180, R154, RZ ;  /* 0x0000009ab4ae7210 */ /* 0x000fc60007f7e0ff */
[----:B------:R-:W-:Y:S01]  /*2d40*/  IMAD.WIDE.U32 R98, R11, R154, R178 ;  /* 0x0000009a0b627225 */ /* 0x000fe200078e00b2 */
[----:B------:R-:W-:-:S03]  /*2d50*/  IADD3 R17, P6, R174, R152, RZ ;  /* 0x00000098ae117210 */ /* 0x000fc60007fde0ff */
[----:B------:R-:W-:Y:S01]  /*2d60*/  IMAD.X R175, R186, 0x1, R155, P3 ;  /* 0x00000001baaf7824 */ /* 0x000fe200018e069b */
[----:B------:R-:W-:Y:S01]  /*2d70*/  IADD3 R180, P3, R158, R98, RZ ;  /* 0x000000629eb47210 */ /* 0x000fe20007f7e0ff */
[----:B------:R-:W-:Y:S02]  /*2d80*/  IMAD.IADD R171, R171, 0x1, R185 ;  /* 0x00000001abab7824 */ /* 0x000fe400078e02b9 */
[----:B------:R-:W-:Y:S01]  /*2d90*/  IMAD.X R186, R175, 0x1, R23, P6 ;  /* 0x00000001afba7824 */ /* 0x000fe200030e0617 */
[----:B------:R-:W-:Y:S02]  /*2da0*/  IADD3.X R181, R159, R8, R99, P3, !PT ;  /* 0x000000089fb57210 */ /* 0x000fe40001ffe463 */
[----:B------:R-:W-:Y:S02]  /*2db0*/  LEA R98, P3, R17, UR10, 0x2 ;  /* 0x0000000a11627c11 */ /* 0x000fe4000f8610ff */
[----:B-1----:R-:W-:Y:S01]  /*2dc0*/  IADD3 R176, P6, R182, R154, RZ ;  /* 0x0000009ab6b07210 */ /* 0x002fe20007fde0ff */
[----:B------:R-:W-:Y:S01]  /*2dd0*/  IMAD.WIDE.U32 R180, R5, UR8, R180 ;  /* 0x0000000805b47c25 */ /* 0x000fe2000f8e00b4 */
[----:B------:R-:W-:-:S02]  /*2de0*/  LEA.HI.X R99, R17, UR11, R186, 0x2, P3 ;  /* 0x0000000b11637c11 */ /* 0x000fc400098f14ba */
[----:B------:R-:W-:Y:S02]  /*2df0*/  ISETP.GT.AND P3, PT, R12, 0x19, P2 ;  /* 0x000000190c00780c */ /* 0x000fe40001764270 */
[----:B------:R-:W-:-:S03]  /*2e00*/  IADD3.X R177, R155, R18, R183, P6, !PT ;  /* 0x000000129bb17210 */ /* 0x000fc600037fe4b7 */
[----:B------:R-:W-:-:S04]  /*2e10*/  IMAD.WIDE.U32 R182, R11, R154, R176 ;  /* 0x0000009a0bb67225 */ /* 0x000fc800078e00b0 */
[----:B--2---:R-:W-:-:S04]  /*2e20*/  IMAD R17, R184, R15, RZ ;  /* 0x0000000fb8117224 */ /* 0x004fc800078e02ff */
[----:B------:R-:W-:-:S05]  /*2e30*/  IMAD R17, R100, R16, R17 ;  /* 0x0000001064117224 */ /* 0x000fca00078e0211 */
[----:B------:R0:W-:Y:S01]  /*2e40*/  @P5 STG.E desc[UR14][R170.64], R17 ;  /* 0x00000011aa005986 */ /* 0x0001e2000c10190e */
[----:B------:R-:W-:Y:S05]  /*2e50*/  @!P3 BRA `(.L_x_47) ;  /* 0x000000000004b947 */ /* 0x000fea0003800000 */
[----:B------:R1:W5:Y:S02]  /*2e60*/  LDG.E.LTC128B R184, desc[UR14][R98.64] ;  /* 0x0000000e62b87981 */ /* 0x000364000c1e1920 */
.L_x_47:
[----:B------:R-:W-:Y:S05]  /*2e70*/  BSYNC B1 ;  /* 0x0000000000017941 */ /* 0x000fea0003800000 */
.L_x_46:
[----:B-1----:R-:W-:Y:S01]  /*2e80*/  IMAD.WIDE.U32 R98, R156, 0x60, R164 ;  /* 0x000000609c627825 */ /* 0x002fe200078e00a4 */
[----:B------:R-:W-:Y:S01]  /*2e90*/  LEA R100, P5, R180, UR10, 0x2 ;  /* 0x0000000ab4647c11 */ /* 0x000fe2000f8a10ff */
[----:B------:R-:W-:Y:S01]  /*2ea0*/  BSSY B1, `(.L_x_48) ;  /* 0x000000e000017945 */ /* 0x000fe20003800000 */
[----:B------:R-:W-:Y:S01]  /*2eb0*/  IADD3 R182, P6, R158, R182, RZ ;  /* 0x000000b69eb67210 */ /* 0x000fe20007fde0ff */
[----:B0----5:R-:W-:Y:S02]  /*2ec0*/  IMAD R17, R184, R15, RZ ;  /* 0x0000000fb8117224 */ /* 0x021fe400078e02ff */
[----:B------:R-:W-:Y:S01]  /*2ed0*/  IMAD.IADD R99, R185, 0x1, R99 ;  /* 0x00000001b9637824 */ /* 0x000fe200078e0263 */
[----:B------:R-:W-:Y:S01]  /*2ee0*/  IADD3.X R183, R159, R8, R183, P6, !PT ;  /* 0x000000089fb77210 */ /* 0x000fe200037fe4b7 */
[----:B------:R-:W-:Y:S02]  /*2ef0*/  IMAD R17, R101, R16, R17 ;  /* 0x0000001065117224 */ /* 0x000fe400078e0211 */
[----:B------:R-:W-:-:S02]  /*2f00*/  IMAD.IADD R19, R9, 0x1, R181 ;  /* 0x0000000109137824 */ /* 0x000fc400078e02b5 */
[----:B------:R-:W-:Y:S01]  /*2f10*/  IMAD.MOV.U32 R186, RZ, RZ, R184 ;  /* 0x000000ffffba7224 */ /* 0x000fe200078e00b8 */
[----:B------:R0:W-:Y:S02]  /*2f20*/  @P3 STG.E desc[UR14][R98.64], R17 ;  /* 0x0000001162003986 */ /* 0x0001e4000c10190e */
[----:B------:R-:W-:Y:S01]  /*2f30*/  LEA.HI.X R101, R180, UR11, R19, 0x2, P5 ;  /* 0x0000000bb4657c11 */ /* 0x000fe2000a8f1413 */
[----:B------:R-:W-:Y:S01]  /*2f40*/  IMAD.WIDE.U32 R180, R5, UR8, R182 ;  /* 0x0000000805b47c25 */ /* 0x000fe2000f8e00b6 */
[----:B------:R-:W-:-:S13]  /*2f50*/  ISETP.GT.AND P5, PT, R12, 0x18, P1 ;  /* 0x000000180c00780c */ /* 0x000fda0000fa4270 */
[----:B0-----:R-:W-:Y:S05]  /*2f60*/  @!P5 BRA `(.L_x_49) ;  /* 0x000000000004d947 */ /* 0x001fea0003800000 */
[----:B------:R0:W5:Y:S02]  /*2f70*/  LDG.E.LTC128B R186, desc[UR14][R100.64+0x20] ;  /* 0x0000200e64ba7981 */ /* 0x000164000c1e1920 */
.L_x_49:
[----:B------:R-:W-:Y:S05]  /*2f80*/  BSYNC B1 ;  /* 0x0000000000017941 */ /* 0x000fea0003800000 */
.L_x_48:
[----:B-----5:R-:W-:Y:S01]  /*2f90*/  IMAD R17, R186, R15, RZ ;  /* 0x0000000fba117224 */ /* 0x020fe200078e02ff */
[----:B------:R-:W-:Y:S01]  /*2fa0*/  BSSY B1, `(.L_x_50) ;  /* 0x000000f000017945 */ /* 0x000fe20003800000 */
[----:B------:R-:W-:Y:S01]  /*2fb0*/  IMAD.WIDE.U32 R184, R154, 0x7, R174 ;  /* 0x000000079ab87825 */ /* 0x000fe200078e00ae */
[----:B------:R-:W-:Y:S02]  /*2fc0*/  LEA R174, P3, R180, UR10, 0x2 ;  /* 0x0000000ab4ae7c11 */ /* 0x000fe4000f8610ff */
[----:B------:R-:W-:Y:S01]  /*2fd0*/  ISETP.GT.AND P6, PT, R12, 0x20, P2 ;  /* 0x000000200c00780c */ /* 0x000fe200017c4270 */
[----:B------:R-:W-:Y:S02]  /*2fe0*/  IMAD R17, R102, R16, R17 ;  /* 0x0000001066117224 */ /* 0x000fe400078e0211 */
[----:B------:R-:W-:Y:S02]  /*2ff0*/  IMAD.IADD R19, R9, 0x1, R181 ;  /* 0x0000000109137824 */ /* 0x000fe400078e02b5 */
[----:B------:R-:W-:Y:S01]  /*3000*/  IMAD.IADD R187, R18, 0x1, R185 ;  /* 0x0000000112bb7824 */ /* 0x000fe200078e02b9 */
[----:B------:R1:W-:Y:S01]  /*3010*/  @P5 STG.E desc[UR14][R170.64+0x20], R17 ;  /* 0x00002011aa005986 */ /* 0x0003e2000c10190e */
[----:B------:R-:W-:-:S02]  /*3020*/  ISETP.GT.AND P5, PT, R12, 0x19, P1 ;  /* 0x000000190c00780c */ /* 0x000fc40000fa4270 */
[----:B------:R-:W-:Y:S02]  /*3030*/  LEA.HI.X R175, R180, UR11, R19, 0x2, P3 ;  /* 0x0000000bb4af7c11 */ /* 0x000fe400098f1413 */
[----:B------:R-:W-:-:S05]  /*3040*/  IADD3 R19, P3, R152, R184, RZ ;  /* 0x000000b898137210 */ /* 0x000fca0007f7e0ff */
[----:B------:R-:W-:Y:S01]  /*3050*/  IMAD.X R102, R187, 0x1, R23, P3 ;  /* 0x00000001bb667824 */ /* 0x000fe200018e0617 */
[----:B------:R-:W-:-:S03]  /*3060*/  LEA R182, P3, R19, UR10, 0x2 ;  /* 0x0000000a13b67c11 */ /* 0x000fc6000f8610ff */
[----:B-1----:R-:W-:Y:S10]  /*3070*/  @!P5 BRA `(.L_x_51) ;  /* 0x000000000004d947 */ /* 0x002ff40003800000 */
[----:B------:R1:W5:Y:S02]  /*3080*/  LDG.E.LTC128B R186, desc[UR14][R174.64+0x20] ;  /* 0x0000200eaeba7981 */ /* 0x000364000c1e1920 */
.L_x_51:
[----:B------:R-:W-:Y:S05]  /*3090*/  BSYNC B1 ;  /* 0x0000000000017941 */ /* 0x000fea0003800000 */
.L_x_50:
[----:B-----5:R-:W-:Y:S01]  /*30a0*/  IMAD R17, R186, R15, RZ ;  /* 0x0000000fba117224 */ /* 0x020fe200078e02ff */
[----:B------:R-:W-:Y:S01]  /*30b0*/  LEA.HI.X R183, R19, UR11, R102, 0x2, P3 ;  /* 0x0000000b13b77c11 */ /* 0x000fe200098f1466 */
[----:B------:R-:W-:Y:S02]  /*30c0*/  IMAD.MOV.U32 R192, RZ, RZ, R186 ;  /* 0x000000ffffc07224 */ /* 0x000fe400078e00ba */
[----:B------:R-:W-:-:S05]  /*30d0*/  IMAD R17, R103, R16, R17 ;  /* 0x0000001067117224 */ /* 0x000fca00078e0211 */
[----:B------:R2:W-:Y:S04]  /*30e0*/  @P5 STG.E desc[UR14][R98.64+0x20], R17 ;  /* 0x0000201162005986 */ /* 0x0005e8000c10190e */
[----:B------:R0:W2:Y:S01]  /*30f0*/  @P6 LDG.E.LTC128B R192, desc[UR14][R182.64] ;  /* 0x0000000eb6c06981 */ /* 0x0000a2000c1e1920 */
        /* <DEDUP_REMOVED lines=19> */
[----:B--2---:R-:W-:-:S04]  /*3230*/  IMAD R17, R192, R15, RZ ;  /* 0x0000000fc0117224 */ /* 0x004fc800078e02ff */
        /* <DEDUP_REMOVED lines=9> */
.L_x_53:
[----:B------:R-:W-:Y:S05]  /*32d0*/  BSYNC B1 ;  /* 0x0000000000017941 */ /* 0x000fea0003800000 */
.L_x_52:
[----:B-----5:R-:W-:Y:S01]  /*32e0*/  IMAD R17, R192, R15, RZ ;  /* 0x0000000fc0117224 */ /* 0x020fe200078e02ff */
[----:B------:R-:W-:Y:S01]  /*32f0*/  LEA R102, P5, R188, UR10, 0x2 ;  /* 0x0000000abc667c11 */ /* 0x000fe2000f8a10ff */
[----:B------:R-:W-:Y:S01]  /*3300*/  IMAD.X R177, R193, 0x1, R165, P6 ;  /* 0x00000001c1b17824 */ /* 0x000fe200030e06a5 */
[----:B--2---:R-:W-:Y:S01]  /*3310*/  IADD3 R186, P6, R158, R190, RZ ;  /* 0x000000be9eba7210 */ /* 0x004fe20007fde0ff */
        /* <DEDUP_REMOVED lines=8> */
[----:B--2---:R-:W-:Y:S05]  /*33a0*/  @!P5 BRA `(.L_x_55) ;  /* 0x000000000004d947 */ /* 0x004fea0003800000 */
[----:B------:R2:W5:Y:S02]  /*33b0*/  LDG.E.LTC128B R192, desc[UR14][R102.64+0x20] ;  /* 0x0000200e66c07981 */ /* 0x000564000c1e1920 */
.L_x_55:
[----:B------:R-:W-:Y:S05]  /*33c0*/  BSYNC B1 ;  /* 0x0000000000017941 */ /* 0x000fea0003800000 */
.L_x_54:
        /* <DEDUP_REMOVED lines=11> */
[----:B------:R-:W-:Y:S01]  /*3480*/  LEA R186, P3, R19, UR10, 0x2 ;  /* 0x0000000a13ba7c11 */ /* 0x000fe2000f8610ff */
[----:B------:R-:W-:Y:S01]  /*3490*/  IMAD.MOV.U32 R190, RZ, RZ, R192 ;  /* 0x000000ffffbe7224 */ /* 0x000fe200078e00c0 */
[----:B------:R0:W-:Y:S01]  /*34a0*/  @P5 STG.E desc[UR14][R178.64+0x20], R17 ;  /* 0x00002011b2005986 */ /* 0x0001e2000c10190e */
[----:B------:R-:W-:Y:S01]  /*34b0*/  ISETP.GT.AND P5, PT, R12, 0x28, P2 ;  /* 0x000000280c00780c */ /* 0x000fe200017a4270 */
[----:B------:R-:W-:-:S12]  /*34c0*/  @!P6 BRA `(.L_x_57) ;  /* 0x000000000004e947 */ /* 0x000fd80003800000 */
[----:B------:R0:W5:Y:S02]  /*34d0*/  LDG.E.LTC128B R190, desc[UR14][R104.64+0x20] ;  /* 0x0000200e68be7981 */ /* 0x000164000c1e1920 */
.L_x_57:
[----:B------:R-:W-:Y:S05]  /*34e0*/  BSYNC B1 ;  /* 0x0000000000017941 */ /* 0x000fea0003800000 */
.L_x_56:
[----:B0----5:R-:W-:Y:S01]  /*34f0*/  IMAD R17, R190, R15, RZ ;  /* 0x0000000fbe117224 */ /* 0x021fe200078e02ff */
[----:B------:R-:W-:-:S03]  /*3500*/  LEA.HI.X R187, R19, UR11, R106, 0x2, P3 ;  /* 0x0000000b13bb7c11 */ /* 0x000fc600098f146a */
[----:B------:R-:W-:-:S05]  /*3510*/  IMAD R19, R107, R16, R17 ;  /* 0x000000106b137224 */ /* 0x000fca00078e0211 */
[----:B------:R0:W-:Y:S04]  /*3520*/  @P6 STG.E desc[UR14][R176.64+0x20], R19 ;  /* 0x00002013b0006986 */ /* 0x0001e8000c10190e */
[----:B------:R1:W2:Y:S01]  /*3530*/  @P5 LDG.E.LTC128B R190, desc[UR14][R186.64] ;  /* 0x0000000ebabe5981 */ /* 0x0002a2000c1e1920 */
[C---:B------:R-:W-:Y:S01]  /*3540*/  IMAD.WIDE.U32 R180, R154.reuse, 0x7, R180 ;  /* 0x000000079ab47825 */ /* 0x040fe200078e00b4 */
[----:B------:R-:W-:Y:S03]  /*3550*/  BSSY B1, `(.L_x_58) ;  /* 0x000001a000017945 */ /* 0x000fe60003800000 */
[----:B------:R-:W-:Y:S01]  /*3560*/  IMAD.WIDE.U32 R192, R154, 0x7, R182 ;  /* 0x000000079ac07825 */ /* 0x000fe200078e00b6 */
[----:B------:R-:W-:-:S04]  /*3570*/  IADD3 R184, P3, R180, R154, RZ ;  /* 0x0000009ab4b87210 */ /* 0x000fc80007f7e0ff */
[----:B------:R-:W-:Y:S01]  /*3580*/  IADD3.X R185, R155, R18, R181, P3, !PT ;  /* 0x000000129bb97210 */ /* 0x000fe20001ffe4b5 */
[----:B------:R-:W-:Y:S01]  /*3590*/  IMAD.WIDE.U32 R180, R156, 0xa0, R172 ;  /* 0x000000a09cb47825 */ /* 0x000fe200078e00ac */
[----:B------:R-:W-:-:S03]  /*35a0*/  IADD3 R188, P3, R188, R154, RZ ;  /* 0x0000009abcbc7210 */ /* 0x000fc60007f7e0ff */
[----:B------:R-:W-:Y:S01]  /*35b0*/  IMAD.WIDE.U32 R106, R11, R154, R184 ;  /* 0x0000009a0b6a7225 */ /* 0x000fe200078e00b8 */
[----:B------:R-:W-:-:S03]  /*35c0*/  IADD3 R17, P6, R188, R152, RZ ;  /* 0x00000098bc117210 */ /* 0x000fc60007fde0ff */
[----:B------:R-:W-:Y:S01]  /*35d0*/  IMAD.X R189, R191, 0x1, R155, P3 ;  /* 0x00000001bfbd7824 */ /* 0x000fe200018e069b */
[----:B------:R-:W-:Y:S01]  /*35e0*/  IADD3 R182, P3, R158, R106, RZ ;  /* 0x0000006a9eb67210 */ /* 0x000fe20007f7e0ff */
[----:B------:R-:W-:Y:S02]  /*35f0*/  IMAD R191, R157, 0xa0, RZ ;  /* 0x000000a09dbf7824 */ /* 0x000fe400078e02ff */
[----:B------:R-:W-:Y:S01]  /*3600*/  IMAD.X R194, R189, 0x1, R23, P6 ;  /* 0x00000001bdc27824 */ /* 0x000fe200030e0617 */
[----:B------:R-:W-:Y:S01]  /*3610*/  IADD3.X R183, R159, R8, R107, P3, !PT ;  /* 0x000000089fb77210 */ /* 0x000fe20001ffe46b */
[----:B------:R-:W-:Y:S01]  /*3620*/  IMAD.IADD R181, R181, 0x1, R191 ;  /* 0x00000001b5b57824 */ /* 0x000fe200078e02bf */
        /* <DEDUP_REMOVED lines=12> */
.L_x_59:
[----:B------:R-:W-:Y:S05]  /*36f0*/  BSYNC B1 ;  /* 0x0000000000017941 */ /* 0x000fea0003800000 */
.L_x_58:
        /* <DEDUP_REMOVED lines=9> */
[----:B------:R-:W-:Y:S01]  /*3790*/  IMAD.WIDE.U32 R192, R5, UR8, R192 ;  /* 0x0000000805c07c25 */ /* 0x000fe2000f8e00c0 */
[----:B------:R0:W-:Y:S02]  /*37a0*/  @P3 STG.E desc[UR14][R106.64], R17 ;  /* 0x000000116a003986 */ /* 0x0001e4000c10190e */
[----:B------:R-:W-:Y:S02]  /*37b0*/  LEA.HI.X R109, R182, UR11, R19, 0x2, P5 ;  /* 0x0000000bb66d7c11 */ /* 0x000fe4000a8f1413 */
[----:B------:R-:W-:-:S13]  /*37c0*/  ISETP.GT.AND P5, PT, R12, 0x28, P1 ;  /* 0x000000280c00780c */ /* 0x000fda0000fa4270 */
[----:B0-----:R-:W-:Y:S05]  /*37d0*/  @!P5 BRA `(.L_x_61) ;  /* 0x000000000004d947 */ /* 0x001fea0003800000 */
[----:B------:R0:W5:Y:S02]  /*37e0*/  LDG.E.LTC128B R190, desc[UR14][R108.64+0x20] ;  /* 0x0000200e6cbe7981 */ /* 0x000164000c1e1920 */
.L_x_61:
[----:B------:R-:W-:Y:S05]  /*37f0*/  BSYNC B1 ;  /* 0x0000000000017941 */ /* 0x000fea0003800000 */
.L_x_60:
        /* <DEDUP_REMOVED lines=16> */
.L_x_63:
[----:B------:R-:W-:Y:S05]  /*3900*/  BSYNC B1 ;  /* 0x0000000000017941 */ /* 0x000fea0003800000 */
.L_x_62:
[----:B-1---5:R-:W-:Y:S01]  /*3910*/  IMAD R17, R190, R15, RZ ;  /* 0x0000000fbe117224 */ /* 0x022fe200078e02ff */
[----:B------:R-:W-:Y:S01]  /*3920*/  LEA.HI.X R197, R19, UR11, R110, 0x2, P3 ;  /* 0x0000000b13c57c11 */ /* 0x000fe200098f146e */
[----:B------:R-:W-:Y:S02]  /*3930*/  IMAD.MOV.U32 R194, RZ, RZ, R190 ;  /* 0x000000ffffc27224 */ /* 0x000fe400078e00be */
[----:B------:R-:W-:-:S05]  /*3940*/  IMAD R19, R111, R16, R17 ;  /* 0x000000106f137224 */ /* 0x000fca00078e0211 */
[----:B------:R1:W-:Y:S04]  /*3950*/  @P6 STG.E desc[UR14][R106.64+0x20], R19 ;  /* 0x000020136a006986 */ /* 0x0003e8000c10190e */
[----:B------:R0:W3:Y:S01]  /*3960*/  @P5 LDG.E.LTC128B R194, desc[UR14][R196.64] ;  /* 0x0000000ec4c25981 */ /* 0x0000e2000c1e1920 */
        /* <DEDUP_REMOVED lines=13> */
[----:B0-----:R-:W-:Y:S01]  /*3a40*/  IMAD.X R196, R193, 0x1, R23, P6 ;  /* 0x00000001c1c47824 */ /* 0x001fe200030e0617 */
[----:B------:R-:W-:Y:S02]  /*3a50*/  IADD3 R188, P6, R186, R154, RZ ;  /* 0x0000009ababc7210 */ /* 0x000fe40007fde0ff */
[----:B------:R-:W-:Y:S02]  /*3a60*/  IADD3.X R111, R159, R8, R111, P3, !PT ;  /* 0x000000089f6f7210 */ /* 0x000fe40001ffe46f */
[----:B------:R-:W-:Y:S02]  /*3a70*/  LEA R186, P3, R17, UR10, 0x2 ;  /* 0x0000000a11ba7c11 */ /* 0x000fe4000f8610ff */
[----:B------:R-:W-:Y:S01]  /*3a80*/  IADD3.X R189, R155, R18, R187, P6, !PT ;  /* 0x000000129bbd7210 */ /* 0x000fe200037fe4bb */
[----:B------:R-:W-:Y:S01]  /*3a90*/  IMAD.WIDE.U32 R110, R5, UR8, R110 ;  /* 0x00000008056e7c25 */ /* 0x000fe2000f8e006e */
[----:B------:R-:W-:-:S02]  /*3aa0*/  LEA.HI.X R187, R17, UR11, R196, 0x2, P3 ;  /* 0x0000000b11bb7c11 */ /* 0x000fc400098f14c4 */
[----:B------:R-:W-:Y:S01]  /*3ab0*/  ISETP.GT.AND P3, PT, R12, 0x31, P2 ;  /* 0x000000310c00780c */ /* 0x000fe20001764270 */
[----:B------:R-:W-:-:S04]  /*3ac0*/  IMAD.WIDE.U32 R196, R11, R154, R188 ;  /* 0x0000009a0bc47225 */ /* 0x000fc800078e00bc */
[----:B---3--:R-:W-:-:S04]  /*3ad0*/  IMAD R17, R194, R15, RZ ;  /* 0x0000000fc2117224 */ /* 0x008fc800078e02ff */
[----:B------:R-:W-:-:S05]  /*3ae0*/  IMAD R17, R112, R16, R17 ;  /* 0x0000001070117224 */ /* 0x000fca00078e0211 */
[----:B------:R1:W-:Y:S01]  /*3af0*/  @P5 STG.E desc[UR14][R184.64], R17 ;  /* 0x00000011b8005986 */ /* 0x0003e2000c10190e */
[----:B------:R-:W-:Y:S05]  /*3b00*/  @!P3 BRA `(.L_x_65) ;  /* 0x000000000004b947 */ /* 0x000fea0003800000 */
[----:B------:R0:W5:Y:S02]  /*3b10*/  LDG.E.LTC128B R194, desc[UR14][R186.64] ;  /* 0x0000000ebac27981 */ /* 0x000164000c1e1920 */
.L_x_65:
[----:B------:R-:W-:Y:S05]  /*3b20*/  BSYNC B1 ;  /* 0x0000000000017941 */ /* 0x000fea0003800000 */
.L_x_64:
[----:B-1----:R-:W-:Y:S01]  /*3b30*/  IMAD.IADD R19, R9, 0x1, R111 ;  /* 0x0000000109137824 */ /* 0x002fe200078e026f */
[----:B------:R-:W-:Y:S01]  /*3b40*/  LEA R112, P5, R110, UR10, 0x2 ;  /* 0x0000000a6e707c11 */ /* 0x000fe2000f8a10ff */
[----:B-----5:R-:W-:Y:S01]  /*3b50*/  IMAD R17, R194, R15, RZ ;  /* 0x0000000fc2117224 */ /* 0x020fe200078e02ff */
[----:B------:R-:W-:Y:S01]  /*3b60*/  IADD3 R198, P6, R158, R196, RZ ;  /* 0x000000c49ec67210 */ /* 0x000fe20007fde0ff */
[----:B0-----:R-:W-:Y:S01]  /*3b70*/  IMAD.WIDE.U32 R186, R156, 0xc0, R164 ;  /* 0x000000c09cba7825 */ /* 0x001fe200078e00a4 */
[----:B------:R-:W-:Y:S02]  /*3b80*/  BSSY B1, `(.L_x_66) ;  /* 0x000000b000017945 */ /* 0x000fe40003800000 */
[----:B------:R-:W-:Y:S01]  /*3b90*/  IADD3.X R199, R159, R8, R197, P6, !PT ;  /* 0x000000089fc77210 */ /* 0x000fe200037fe4c5 */
[----:B------:R-:W-:Y:S01]  /*3ba0*/  IMAD R17, R113, R16, R17 ;  /* 0x0000001071117224 */ /* 0x000fe200078e0211 */
[----:B------:R-:W-:Y:S01]  /*3bb0*/  LEA.HI.X R113, R110, UR11, R19, 0x2, P5 ;  /* 0x0000000b6e717c11 */ /* 0x000fe2000a8f1413 */
[----:B------:R-:W-:Y:S01]  /*3bc0*/  IMAD.IADD R111, R195, 0x1, R187 ;  /* 0x00000001c36f7824 */ /* 0x000fe200078e02bb */
[----:B------:R-:W-:Y:S01]  /*3bd0*/  ISETP.GT.AND P5, PT, R12, 0x30, P1 ;  /* 0x000000300c00780c */ /* 0x000fe20000fa4270 */
[----:B------:R-:W-:-:S02]  /*3be0*/  IMAD.MOV.U32 R110, RZ, RZ, R186 ;  /* 0x000000ffff6e7224 */ /* 0x000fc400078e00ba */
[----:B------:R-:W-:-:S03]  /*3bf0*/  IMAD.WIDE.U32 R198, R5, UR8, R198 ;  /* 0x0000000805c67c25 */ /* 0x000fc6000f8e00c6 */
[----:B------:R0:W-:Y:S07]  /*3c00*/  @P3 STG.E desc[UR14][R110.64], R17 ;  /* 0x000000116e003986 */ /* 0x0001ee000c10190e */
[----:B------:R-:W-:Y:S05]  /*3c10*/  @!P5 BRA `(.L_x_67) ;  /* 0x000000000004d947 */ /* 0x000fea0003800000 */
[----:B------:R1:W5:Y:S02]  /*3c20*/  LDG.E.LTC128B R194, desc[UR14][R112.64+0x20] ;  /* 0x0000200e70c27981 */ /* 0x000364000c1e1920 */
.L_x_67:
[----:B------:R-:W-:Y:S05]  /*3c30*/  BSYNC B1 ;  /* 0x0000000000017941 */ /* 0x000fea0003800000 */
.L_x_66:
[----:B------:R-:W-:Y:S01]  /*3c40*/  ISETP.GT.AND P6, PT, R12, 0x31, P1 ;  /* 0x000000310c00780c */ /* 0x000fe20000fc4270 */
[----:B------:R-:W-:Y:S01]  /*3c50*/  IMAD.IADD R19, R9, 0x1, R199 ;  /* 0x0000000109137824 */ /* 0x000fe200078e02c7 */
[----:B------:R-:W-:Y:S01]  /*3c60*/  LEA R186, P3, R198, UR10, 0x2 ;  /* 0x0000000ac6ba7c11 */ /* 0x000fe2000f8610ff */
[----:B------:R-:W-:Y:S01]  /*3c70*/  IMAD.WIDE.U32 R196, R154, 0x7, R192 ;  /* 0x000000079ac47825 */ /* 0x000fe200078e00c0 */
[----:B------:R-:W-:Y:S02]  /*3c80*/  BSSY B1, `(.L_x_68) ;  /* 0x000000c000017945 */ /* 0x000fe40003800000 */
[----:B------:R-:W-:Y:S01]  /*3c90*/  LEA.HI.X R187, R198, UR11, R19, 0x2, P3 ;  /* 0x0000000bc6bb7c11 */ /* 0x000fe200098f1413 */
[----:B0----5:R-:W-:Y:S01]  /*3ca0*/  IMAD R17, R194, R15, RZ ;  /* 0x0000000fc2117224 */ /* 0x021fe200078e02ff */
        /* <DEDUP_REMOVED lines=9> */
.L_x_69:
[----:B------:R-:W-:Y:S05]  /*3d40*/  BSYNC B1 ;  /* 0x0000000000017941 */ /* 0x000fea0003800000 */
.L_x_68:
[----:B0----5:R-:W-:Y:S01]  /*3d50*/  IMAD R17, R194, R15, RZ ;  /* 0x0000000fc2117224 */ /* 0x021fe200078e02ff */
[----:B------:R-:W-:-:S03]  /*3d60*/  LEA.HI.X R199, R19, UR11, R114, 0x2, P3 ;  /* 0x0000000b13c77c11 */ /* 0x000fc600098f1472 */
[----:B------:R-:W-:-:S05]  /*3d70*/  IMAD R19, R115, R16, R17 ;  /* 0x0000001073137224 */ /* 0x000fca00078e0211 */
[----:B------:R0:W-:Y:S04]  /*3d80*/  @P6 STG.E desc[UR14][R110.64+0x20], R19 ;  /* 0x000020136e006986 */ /* 0x0001e8000c10190e */
[----:B------:R1:W2:Y:S01]  /*3d90*/  @P5 LDG.E.LTC128B R194, desc[UR14][R198.64] ;  /* 0x0000000ec6c25981 */ /* 0x0002a2000c1e1920 */
[----:B------:R-:W-:Y:S01]  /*3da0*/  IMAD.WIDE.U32 R190, R154, 0x7, R190 ;  /* 0x000000079abe7825 */ /* 0x000fe200078e00be */
[----:B------:R-:W-:Y:S02]  /*3db0*/  BSSY B1, `(.L_x_70) ;  /* 0x000001a000017945 */ /* 0x000fe40003800000 */
[----:B------:R-:W-:-:S04]  /*3dc0*/  IADD3 R192, P3, R190, R154, RZ ;  /* 0x0000009abec07210 */ /* 0x000fc80007f7e0ff */
[----:B------:R-:W-:Y:S02]  /*3dd0*/  IADD3.X R193, R155, R18, R191, P3, !PT ;  /* 0x000000129bc17210 */ /* 0x000fe40001ffe4bf */
[----:B------:R-:W-:Y:S01]  /*3de0*/  IADD3 R190, P3, R196, R154, RZ ;  /* 0x0000009ac4be7210 */ /* 0x000fe20007f7e0ff */
[----:B------:R-:W-:-:S03]  /*3df0*/  IMAD.WIDE.U32 R196, R154, 0x7, R188 ;  /* 0x000000079ac47825 */ /* 0x000fc600078e00bc */
[----:B------:R-:W-:Y:S01]  /*3e00*/  IADD3 R17, P6, R190, R152, RZ ;  /* 0x00000098be117210 */ /* 0x000fe20007fde0ff */
[----:B------:R-:W-:-:S04]  /*3e10*/  IMAD.WIDE.U32 R114, R11, R154, R192 ;  /* 0x0000009a0b727225 */ /* 0x000fc800078e00c0 */
[----:B------:R-:W-:Y:S01]  /*3e20*/  IMAD.X R191, R195, 0x1, R155, P3 ;  /* 0x00000001c3bf7824 */ /* 0x000fe200018e069b */
[----:B------:R-:W-:Y:S01]  /*3e30*/  IADD3 R114, P3, R158, R114, RZ ;  /* 0x000000729e727210 */ /* 0x000fe20007f7e0ff */
[----:B------:R-:W-:Y:S02]  /*3e40*/  IMAD R195, R157, 0xe0, RZ ;  /* 0x000000e09dc37824 */ /* 0x000fe400078e02ff */
[----:B------:R-:W-:Y:S01]  /*3e50*/  IMAD.X R200, R191, 0x1, R23, P6 ;  /* 0x00000001bfc87824 */ /* 0x000fe200030e0617 */
[----:B------:R-:W-:Y:S01]  /*3e60*/  IADD3.X R115, R159, R8, R115, P3, !PT ;  /* 0x000000089f737210 */ /* 0x000fe20001ffe473 */
[----:B------:R-:W-:Y:S01]  /*3e70*/  IMAD.WIDE.U32 R188, R156, 0xe0, R172 ;  /* 0x000000e09cbc7825 */ /* 0x000fe200078e00ac */
[----:B-1----:R-:W-:Y:S02]  /*3e80*/  LEA R198, P3, R17, UR10, 0x2 ;  /* 0x0000000a11c67c11 */ /* 0x002fe4000f8610ff */
[----:B------:R-:W-:Y:S01]  /*3e90*/  IADD3 R196, P6, R196, R154, RZ ;  /* 0x0000009ac4c47210 */ /* 0x000fe20007fde0ff */
[----:B------:R-:W-:Y:S01]  /*3ea0*/  IMAD.IADD R189, R189, 0x1, R195 ;  /* 0x00000001bdbd7824 */ /* 0x000fe200078e02c3 */
[----:B------:R-:W-:Y:S01]  /*3eb0*/  LEA.HI.X R199, R17, UR11, R200, 0x2, P3 ;  /* 0x0000000b11c77c11 */ /* 0x000fe200098f14c8 */
[----:B------:R-:W-:Y:S01]  /*3ec0*/  IMAD.WIDE.U32 R114, R5, UR8, R114 ;  /* 0x0000000805727c25 */ /* 0x000fe2000f8e0072 */
[----:B------:R-:W-:-:S02]  /*3ed0*/  ISETP.GT.AND P3, PT, R12, 0x39, P2 ;  /* 0x000000390c00780c */ /* 0x000fc40001764270 */
[----:B------:R-:W-:-:S03]  /*3ee0*/  IADD3.X R197, R155, R18, R197, P6, !PT ;  /* 0x000000129bc57210 */ /* 0x000fc600037fe4c5 */
[----:B------:R-:W-:-:S04]  /*3ef0*/  IMAD.WIDE.U32 R200, R11, R154, R196 ;  /* 0x0000009a0bc87225 */ /* 0x000fc800078e00c4 */
[----:B--2---:R-:W-:-:S04]  /*3f00*/  IMAD R17, R194, R15, RZ ;  /* 0x0000000fc2117224 */ /* 0x004fc800078e02ff */
[----:B------:R-:W-:-:S05]  /*3f10*/  IMAD R17, R116, R16, R17 ;  /* 0x0000001074117224 */ /* 0x000fca00078e0211 */
[----:B------:R0:W-:Y:S01]  /*3f20*/  @P5 STG.E desc[UR14][R188.64], R17 ;  /* 0x00000011bc005986 */ /* 0x0001e2000c10190e */
[----:B------:R-:W-:Y:S05]  /*3f30*/  @!P3 BRA `(.L_x_71) ;  /* 0x000000000004b947 */ /* 0x000fea0003800000 */
[----:B------:R1:W5:Y:S02]  /*3f40*/  LDG.E.LTC128B R194, desc[UR14][R198.64] ;  /* 0x0000000ec6c27981 */ /* 0x000364000c1e1920 */
.L_x_71:
[----:B------:R-:W-:Y:S05]  /*3f50*/  BSYNC B1 ;  /* 0x0000000000017941 */ /* 0x000fea0003800000 */
.L_x_70:
[----:B0-----:R-:W-:Y:S01]  /*3f60*/  IMAD.IADD R19, R9, 0x1, R115 ;  /* 0x0000000109137824 */ /* 0x001fe200078e0273 */
[----:B------:R-:W-:Y:S01]  /*3f70*/  LEA R116, P5, R114, UR10, 0x2 ;  /* 0x0000000a72747c11 */ /* 0x000fe2000f8a10ff */
[----:B-----5:R-:W-:Y:S01]  /*3f80*/  IMAD R17, R194, R15, RZ ;  /* 0x0000000fc2117224 */ /* 0x020fe200078e02ff */
[----:B------:R-:W-:Y:S01]  /*3f90*/  IADD3 R200, P6, R158, R200, RZ ;  /* 0x000000c89ec87210 */ /* 0x000fe20007fde0ff */
[----:B-1----:R-:W-:Y:S01]  /*3fa0*/  IMAD.WIDE.U32 R198, R156, 0xe0, R164 ;  /* 0x000000e09cc67825 */ /* 0x002fe200078e00a4 */
        /* <DEDUP_REMOVED lines=11> */
.L_x_73:
[----:B------:R-:W-:Y:S05]  /*4060*/  BSYNC B1 ;  /* 0x0000000000017941 */ /* 0x000fea0003800000 */
.L_x_72:
[----:B0----5:R-:W-:Y:S01]  /*4070*/  IMAD R17, R194, R15, RZ ;  /* 0x0000000fc2117224 */ /* 0x021fe200078e02ff */
[----:B------:R-:W-:Y:S01]  /*4080*/  BSSY B1, `(.L_x_74) ;  /* 0x000000f000017945 */ /* 0x000fe20003800000 */
[----:B------:R-:W-:Y:S01]  /*4090*/  IMAD.WIDE.U32 R200, R154, 0x7, R190 ;  /* 0x000000079ac87825 */ /* 0x000fe200078e00be */
[----:B------:R-:W-:-:S03]  /*40a0*/  LEA R190, P3, R198, UR10, 0x2 ;  /* 0x0000000ac6be7c11 */ /* 0x000fc6000f8610ff */
[----:B------:R-:W-:Y:S02]  /*40b0*/  IMAD R17, R118, R16, R17 ;  /* 0x0000001076117224 */ /* 0x000fe400078e0211 */
[----:B------:R-:W-:Y:S02]  /*40c0*/  IMAD.IADD R19, R9, 0x1, R199 ;  /* 0x0000000109137824 */ /* 0x000fe400078e02c7 */
[----:B------:R-:W-:Y:S01]  /*40d0*/  IMAD.IADD R206, R18, 0x1, R201 ;  /* 0x0000000112ce7824 */ /* 0x000fe200078e02c9 */
[----:B------:R0:W-:Y:S01]  /*40e0*/  @P6 STG.E desc[UR14][R188.64+0x20], R17 ;  /* 0x00002011bc006986 */ /* 0x0001e2000c10190e */
[----:B------:R-:W-:Y:S02]  /*40f0*/  ISETP.GT.AND P6, PT, R12, 0x39, P1 ;  /* 0x000000390c00780c */ /* 0x000fe40000fc4270 */
[----:B------:R-:W-:Y:S02]  /*4100*/  LEA.HI.X R191, R198, UR11, R19, 0x2, P3 ;  /* 0x0000000bc6bf7c11 */ /* 0x000fe400098f1413 */
[----:B------:R-:W-:-:S02]  /*4110*/  IADD3 R19, P5, R152, R200, RZ ;  /* 0x000000c898137210 */ /* 0x000fc40007fbe0ff */
[----:B------:R-:W-:-:S03]  /*4120*/  ISETP.GT.AND P3, PT, R12, 0x40, P2 ;  /* 0x000000400c00780c */ /* 0x000fc60001764270 */
[----:B------:R-:W-:Y:S01]  /*4130*/  IMAD.X R118, R206, 0x1, R23, P5 ;  /* 0x00000001ce767824 */ /* 0x000fe200028e0617 */
[----:B------:R-:W-:-:S03]  /*4140*/  LEA R204, P5, R19, UR10, 0x2 ;  /* 0x0000000a13cc7c11 */ /* 0x000fc6000f8a10ff */
[----:B0-----:R-:W-:Y:S10]  /*4150*/  @!P6 BRA `(.L_x_75) ;  /* 0x000000000004e947 */ /* 0x001ff40003800000 */
[----:B------:R0:W5:Y:S02]  /*4160*/  LDG.E.LTC128B R194, desc[UR14][R190.64+0x20] ;  /* 0x0000200ebec27981 */ /* 0x000164000c1e1920 */
.L_x_75:
[----:B------:R-:W-:Y:S05]  /*4170*/  BSYNC B1 ;  /* 0x0000000000017941 */ /* 0x000fea0003800000 */
.L_x_74:
[----:B-----5:R-:W-:Y:S01]  /*4180*/  IMAD R17, R194, R15, RZ ;  /* 0x0000000fc2117224 */ /* 0x020fe200078e02ff */
[----:B------:R-:W-:Y:S01]  /*4190*/  LEA.HI.X R205, R19, UR11, R118, 0x2, P5 ;  /* 0x0000000b13cd7c11 */ /* 0x000fe2000a8f1476 */
[----:B------:R-:W-:Y:S02]  /*41a0*/  IMAD.MOV.U32 R202, RZ, RZ, R194 ;  /* 0x000000ffffca7224 */ /* 0x000fe400078e00c2 */
[----:B------:R-:W-:-:S05]  /*41b0*/  IMAD R19, R119, R16, R17 ;  /* 0x0000001077137224 */ /* 0x000fca00078e0211 */
[----:B------:R2:W-:Y:S04]  /*41c0*/  @P6 STG.E desc[UR14][R114.64+0x20], R19 ;  /* 0x0000201372006986 */ /* 0x0005e8000c10190e */
[----:B------:R1:W3:Y:S01]  /*41d0*/  @P3 LDG.E.LTC128B R202, desc[UR14][R204.64] ;  /* 0x0000000eccca3981 */ /* 0x0002e2000c1e1920 */
[C---:B------:R-:W-:Y:S01]  /*41e0*/  IMAD.SHL.U32 R17, R156.reuse, 0x100, RZ ;  /* 0x000001009c117824 */ /* 0x040fe200078e00ff */
[----:B------:R-:W-:Y:S01]  /*41f0*/  SHF.L.U64.HI R203, R156, 0x8, R157 ;  /* 0x000000089ccb7819 */ /* 0x000fe2000001029d */
[C---:B------:R-:W-:Y:S01]  /*4200*/  IMAD.WIDE.U32 R192, R154.reuse, 0x7, R192 ;  /* 0x000000079ac07825 */ /* 0x040fe200078e00c0 */
[----:B------:R-:W-:Y:S02]  /*4210*/  BSSY B1, `(.L_x_76) ;  /* 0x000001b000017945 */ /* 0x000fe40003800000 */
[----:B------:R-:W-:Y:S01]  /*4220*/  IADD3 R194, P5, R17, R172, RZ ;  /* 0x000000ac11c27210 */ /* 0x000fe20007fbe0ff */
[----:B------:R-:W-:Y:S01]  /*4230*/  IMAD.WIDE.U32 R196, R154, 0x7, R196 ;  /* 0x000000079ac47825 */ /* 0x000fe200078e00c4 */
[----:B------:R-:W-:-:S03]  /*4240*/  IADD3 R198, P6, R192, R154, RZ ;  /* 0x0000009ac0c67210 */ /* 0x000fc60007fde0ff */
[----:B------:R-:W-:Y:S01]  /*4250*/  IMAD.X R195, R203, 0x1, R173, P5 ;  /* 0x00000001cbc37824 */ /* 0x000fe200028e06ad */
[----:B------:R-:W-:Y:S02]  /*4260*/  IADD3 R200, P5, R200, R154, RZ ;  /* 0x0000009ac8c87210 */ /* 0x000fe40007fbe0ff */
[----:B------:R-:W-:Y:S02]  /*4270*/  IADD3.X R199, R155, R18, R193, P6, !PT ;  /* 0x000000129bc77210 */ /* 0x000fe400037fe4c1 */
[----:B------:R-:W-:Y:S01]  /*4280*/  IADD3 R192, P6, R17, R164, RZ ;  /* 0x000000a411c07210 */ /* 0x000fe20007fde0ff */
[----:B------:R-:W-:Y:S01]  /*4290*/  IMAD.X R201, R206, 0x1, R155, P5 ;  /* 0x00000001cec97824 */ /* 0x000fe200028e069b */
[----:B--2---:R-:W-:Y:S01]  /*42a0*/  IADD3 R19, P5, R200, R152, RZ ;  /* 0x00000098c8137210 */ /* 0x004fe20007fbe0ff */
[----:B------:R-:W-:-:S04]  /*42b0*/  IMAD.WIDE.U32 R118, R11, R154, R198 ;  /* 0x0000009a0b767225 */ /* 0x000fc800078e00c6 */
[----:B------:R-:W-:Y:S01]  /*42c0*/  IMAD.X R206, R201, 0x1, R23, P5 ;  /* 0x00000001c9ce7824 */ /* 0x000fe200028e0617 */
[----:B-1----:R-:W-:Y:S01]  /*42d0*/  IADD3 R204, P5, R158, R118, RZ ;  /* 0x000000769ecc7210 */ /* 0x002fe20007fbe0ff */
[----:B------:R-:W-:Y:S01]  /*42e0*/  IMAD.X R193, R203, 0x1, R165, P6 ;  /* 0x00000001cbc17824 */ /* 0x000fe200030e06a5 */
        /* <DEDUP_REMOVED lines=13> */
.L_x_77:
[----:B------:R-:W-:Y:S05]  /*43c0*/  BSYNC B1 ;  /* 0x0000000000017941 */ /* 0x000fea0003800000 */
.L_x_76:
[----:B-1---5:R-:W-:Y:S01]  /*43d0*/  IMAD R17, R202, R15, RZ ;  /* 0x0000000fca117224 */ /* 0x022fe200078e02ff */
[----:B------:R-:W-:Y:S01]  /*43e0*/  IADD3 R206, P6, R158, R206, RZ ;  /* 0x000000ce9ece7210 */ /* 0x000fe20007fde0ff */
[----:B------:R-:W-:Y:S01]  /*43f0*/  IMAD.IADD R19, R9, 0x1, R205 ;  /* 0x0000000109137824 */ /* 0x000fe200078e02cd */
[----:B--2---:R-:W-:Y:S01]  /*4400*/  LEA R118, P3, R204, UR10, 0x2 ;  /* 0x0000000acc767c11 */ /* 0x004fe2000f8610ff */
[----:B------:R-:W-:Y:S01]  /*4410*/  IMAD R17, R121, R16, R17 ;  /* 0x0000001079117224 */ /* 0x000fe200078e0211 */
[----:B------:R-:W-:Y:S01]  /*4420*/  IADD3.X R207, R159, R8, R207, P6, !PT ;  /* 0x000000089fcf7210 */ /* 0x000fe200037fe4cf */
[----:B------:R-:W-:Y:S01]  /*4430*/  BSSY B1, `(.L_x_78) ;  /* 0x0000007000017945 */ /* 0x000fe20003800000 */
[----:B------:R-:W-:Y:S02]  /*4440*/  ISETP.GT.AND P6, PT, R12, 0x40, P1 ;  /* 0x000000400c00780c */ /* 0x000fe40000fc4270 */
[----:B------:R1:W-:Y:S01]  /*4450*/  @P5 STG.E desc[UR14][R192.64], R17 ;  /* 0x00000011c0005986 */ /* 0x0003e2000c10190e */
[----:B------:R-:W-:Y:S01]  /*4460*/  LEA.HI.X R119, R204, UR11, R19, 0x2, P3 ;  /* 0x0000000bcc777c11 */ /* 0x000fe200098f1413 */
[----:B------:R-:W-:-:S09]  /*4470*/  IMAD.WIDE.U32 R204, R5, UR8, R206 ;  /* 0x0000000805cc7c25 */ /* 0x000fd2000f8e00ce */
[----:B------:R-:W-:Y:S05]  /*4480*/  @!P6 BRA `(.L_x_79) ;  /* 0x000000000004e947 */ /* 0x000fea0003800000 */
[----:B------:R2:W5:Y:S02]  /*4490*/  LDG.E.LTC128B R202, desc[UR14][R118.64+0x20] ;  /* 0x0000200e76ca7981 */ /* 0x000564000c1e1920 */
.L_x_79:
[----:B------:R-:W-:Y:S05]  /*44a0*/  BSYNC B1 ;  /* 0x0000000000017941 */ /* 0x000fea0003800000 */
.L_x_78:
[----:B-1---5:R-:W-:Y:S01]  /*44b0*/  IMAD R17, R202, R15, RZ ;  /* 0x0000000fca117224 */ /* 0x022fe200078e02ff */
[----:B------:R-:W-:Y:S01]  /*44c0*/  LEA R120, P3, R204, UR10, 0x2 ;  /* 0x0000000acc787c11 */ /* 0x000fe2000f8610ff */
[----:B------:R-:W-:Y:S01]  /*44d0*/  IMAD.IADD R19, R9, 0x1, R205 ;  /* 0x0000000109137824 */ /* 0x000fe200078e02cd */
[----:B------:R-:W-:Y:S01]  /*44e0*/  BSSY B1, `(.L_x_80) ;  /* 0x000000d000017945 */ /* 0x000fe20003800000 */
[----:B------:R-:W-:Y:S01]  /*44f0*/  IMAD R17, R122, R16, R17 ;  /* 0x000000107a117224 */ /* 0x000fe200078e0211 */
[----:B------:R-:W-:Y:S01]  /*4500*/  ISETP.GT.AND P5, PT, R12, 0x48, P2 ;  /* 0x000000480c00780c */ /* 0x000fe200017a4270 */
[----:B------:R-:W-:Y:S01]  /*4510*/  IMAD.WIDE.U32 R200, R154, 0x7, R200 ;  /* 0x000000079ac87825 */ /* 0x000fe200078e00c8 */
[----:B------:R-:W-:Y:S02]  /*4520*/  LEA.HI.X R121, R204, UR11, R19, 0x2, P3 ;  /* 0x0000000bcc797c11 */ /* 0x000fe400098f1413 */
[----:B------:R1:W-:Y:S01]  /*4530*/  @P6 STG.E desc[UR14][R194.64+0x20], R17 ;  /* 0x00002011c2006986 */ /* 0x0003e2000c10190e */
[----:B------:R-:W-:Y:S01]  /*4540*/  ISETP.GT.AND P6, PT, R12, 0x41, P1 ;  /* 0x000000410c00780c */ /* 0x000fe20000fc4270 */
[----:B------:R-:W-:Y:S01]  /*4550*/  IMAD.IADD R205, R18, 0x1, R201 ;  /* 0x0000000112cd7824 */ /* 0x000fe200078e02c9 */
[----:B------:R-:W-:-:S05]  /*4560*/  IADD3 R19, P3, R152, R200, RZ ;  /* 0x000000c898137210 */ /* 0x000fca0007f7e0ff */
[----:B------:R-:W-:Y:S01]  /*4570*/  IMAD.X R122, R205, 0x1, R23, P3 ;  /* 0x00000001cd7a7824 */ /* 0x000fe200018e0617 */
[----:B------:R-:W-:-:S05]  /*4580*/  LEA R206, P3, R19, UR10, 0x2 ;  /* 0x0000000a13ce7c11 */ /* 0x000fca000f8610ff */
[----:B-1----:R-:W-:Y:S08]  /*4590*/  @!P6 BRA `(.L_x_81) ;  /* 0x000000000004e947 */ /* 0x002ff00003800000 */
[----:B------:R1:W5:Y:S02]  /*45a0*/  LDG.E.LTC128B R202, desc[UR14][R120.64+0x20] ;  /* 0x0000200e78ca7981 */ /* 0x000364000c1e1920 */
.L_x_81:
[----:B------:R-:W-:Y:S05]  /*45b0*/  BSYNC B1 ;  /* 0x0000000000017941 */ /* 0x000fea0003800000 */
.L_x_80:
[----:B-----5:R-:W-:Y:S01]  /*45c0*/  IMAD R17, R202, R15, RZ ;  /* 0x0000000fca117224 */ /* 0x020fe200078e02ff */
[----:B------:R-:W-:Y:S01]  /*45d0*/  LEA.HI.X R207, R19, UR11, R122, 0x2, P3 ;  /* 0x0000000b13cf7c11 */ /* 0x000fe200098f147a */
[----:B------:R-:W-:Y:S02]  /*45e0*/  IMAD.MOV.U32 R204, RZ, RZ, R202 ;  /* 0x000000ffffcc7224 */ /* 0x000fe400078e00ca */
        /* <DEDUP_REMOVED lines=17> */
[----:B0-----:R-:W-:Y:S02]  /*4700*/  LEA R206, P3, R17, UR10, 0x2 ;  /* 0x0000000a11ce7c11 */ /* 0x001fe4000f8610ff */
        /* <DEDUP_REMOVED lines=12> */
.L_x_83:
[----:B------:R-:W-:Y:S05]  /*47d0*/  BSYNC B1 ;  /* 0x0000000000017941 */ /* 0x000fea0003800000 */
.L_x_82:
[----:B---3--:R-:W-:Y:S01]  /*47e0*/  IMAD.IADD R19, R9, 0x1, R123 ;  /* 0x0000000109137824 */ /* 0x008fe200078e027b */
[----:B------:R-:W-:Y:S01]  /*47f0*/  LEA R124, P5, R122, UR10, 0x2 ;  /* 0x0000000a7a7c7c11 */ /* 0x000fe2000f8a10ff */
[----:B-----5:R-:W-:Y:S01]  /*4800*/  IMAD R17, R204, R15, RZ ;  /* 0x0000000fcc117224 */ /* 0x020fe200078e02ff */
[----:B0-----:R-:W-:Y:S01]  /*4810*/  IADD3 R206, P6, R158, R208, RZ ;  /* 0x000000d09ece7210 */ /* 0x001fe20007fde0ff */
[----:B------:R-:W-:Y:S01]  /*4820*/  IMAD.WIDE.U32 R210, R156, 0x120, R164 ;  /* 0x000001209cd27825 */ /* 0x000fe200078e00a4 */
        /* <DEDUP_REMOVED lines=11> */
.L_x_85:
[----:B------:R-:W-:Y:S05]  /*48e0*/  BSYNC B1 ;  /* 0x0000000000017941 */ /* 0x000fea0003800000 */
.L_x_84:
[----:B------:R-:W-:Y:S01]  /*48f0*/  ISETP.GT.AND P6, PT, R12, 0x49, P1 ;  /* 0x000000490c00780c */ /* 0x000fe20000fc4270 */
[----:B------:R-:W-:Y:S01]  /*4900*/  IMAD.WIDE.U32 R212, R154, 0x7, R198 ;  /* 0x000000079ad47825 */ /* 0x000fe200078e00c6 */
[----:B------:R-:W-:Y:S01]  /*4910*/  LEA R198, P3, R206, UR10, 0x2 ;  /* 0x0000000acec67c11 */ /* 0x000fe2000f8610ff */
[----:B------:R-:W-:Y:S02]  /*4920*/  BSSY B1, `(.L_x_86) ;  /* 0x000000d000017945 */ /* 0x000fe40003800000 */
[----:B------:R-:W-:Y:S02]  /*4930*/  IMAD.IADD R19, R9, 0x1, R207 ;  /* 0x0000000109137824 */ /* 0x000fe400078e02cf */
[----:B0----5:R-:W-:Y:S02]  /*4940*/  IMAD R17, R204, R15, RZ ;  /* 0x0000000fcc117224 */ /* 0x021fe400078e02ff */
[----:B------:R-:W-:Y:S01]  /*4950*/  IMAD.IADD R207, R18, 0x1, R213 ;  /* 0x0000000112cf7824 */ /* 0x000fe200078e02d5 */
[----:B------:R-:W-:Y:S01]  /*4960*/  LEA.HI.X R199, R206, UR11, R19, 0x2, P3 ;  /* 0x0000000bcec77c11 */ /* 0x000fe200098f1413 */
[----:B------:R-:W-:Y:S01]  /*4970*/  IMAD R17, R126, R16, R17 ;  /* 0x000000107e117224 */ /* 0x000fe200078e0211 */
[----:B------:R-:W-:-:S04]  /*4980*/  IADD3 R19, P3, R152, R212, RZ ;  /* 0x000000d498137210 */ /* 0x000fc80007f7e0ff */
[----:B------:R0:W-:Y:S01]  /*4990*/  @P5 STG.E desc[UR14][R196.64+0x20], R17 ;  /* 0x00002011c4005986 */ /* 0x0001e2000c10190e */
[----:B------:R-:W-:Y:S01]  /*49a0*/  IMAD.X R126, R207, 0x1, R23, P3 ;  /* 0x00000001cf7e7824 */ /* 0x000fe200018e0617 */
[----:B------:R-:W-:Y:S02]  /*49b0*/  ISETP.GT.AND P5, PT, R12, 0x50, P2 ;  /* 0x000000500c00780c */ /* 0x000fe400017a4270 */
[----:B------:R-:W-:Y:S01]  /*49c0*/  LEA R214, P3, R19, UR10, 0x2 ;  /* 0x0000000a13d67c11 */ /* 0x000fe2000f8610ff */
[----:B------:R-:W-:-:S12]  /*49d0*/  @!P6 BRA `(.L_x_87) ;  /* 0x000000000004e947 */ /* 0x000fd80003800000 */
[----:B------:R3:W5:Y:S02]  /*49e0*/  LDG.E.LTC128B R204, desc[UR14][R198.64+0x20] ;  /* 0x0000200ec6cc7981 */ /* 0x000764000c1e1920 */
.L_x_87:
[----:B------:R-:W-:Y:S05]  /*49f0*/  BSYNC B1 ;  /* 0x0000000000017941 */ /* 0x000fea0003800000 */
.L_x_86:
[----:B0----5:R-:W-:Y:S01]  /*4a00*/  IMAD R17, R204, R15, RZ ;  /* 0x0000000fcc117224 */ /* 0x021fe200078e02ff */
[----:B------:R-:W-:Y:S01]  /*4a10*/  LEA.HI.X R215, R19, UR11, R126, 0x2, P3 ;  /* 0x0000000b13d77c11 */ /* 0x000fe200098f147e */
[----:B------:R-:W-:Y:S02]  /*4a20*/  IMAD.MOV.U32 R210, RZ, RZ, R204 ;  /* 0x000000ffffd27224 */ /* 0x000fe400078e00cc */
[----:B------:R-:W-:-:S05]  /*4a30*/  IMAD R17, R127, R16, R17 ;  /* 0x000000107f117224 */ /* 0x000fca00078e0211 */
[----:B------:R0:W-:Y:S04]  /*4a40*/  @P6 STG.E desc[UR14][R122.64+0x20], R17 ;  /* 0x000020117a006986 */ /* 0x0001e8000c10190e */
[----:B------:R1:W0:Y:S01]  /*4a50*/  @P5 LDG.E.LTC128B R210, desc[UR14][R214.64] ;  /* 0x0000000ed6d25981 */ /* 0x000222000c1e1920 */
[----:B------:R-:W-:Y:S01]  /*4a60*/  IMAD.WIDE.U32 R202, R154, 0x7, R202 ;  /* 0x000000079aca7825 */ /* 0x000fe200078e00ca */
[-C--:B------:R-:W-:Y:S01]  /*4a70*/  IADD3 R212, P6, R212, R154.reuse, RZ ;  /* 0x0000009ad4d47210 */ /* 0x080fe20007fde0ff */
[----:B------:R-:W-:Y:S02]  /*4a80*/  BSSY B1, `(.L_x_88) ;  /* 0x000001b000017945 */ /* 0x000fe40003800000 */
[----:B------:R-:W-:Y:S01]  /*4a90*/  IMAD.WIDE.U32 R200, R154, 0x7, R200 ;  /* 0x000000079ac87825 */ /* 0x000fe200078e00c8 */
[----:B------:R-:W-:-:S03]  /*4aa0*/  IADD3 R204, P3, R202, R154, RZ ;  /* 0x0000009acacc7210 */ /* 0x000fc60007f7e0ff */
[----:B------:R-:W-:Y:S01]  /*4ab0*/  IMAD.X R213, R207, 0x1, R155, P6 ;  /* 0x00000001cfd57824 */ /* 0x000fe200030e069b */
[----:B------:R-:W-:Y:S01]  /*4ac0*/  IADD3.X R205, R155, R18, R203, P3, !PT ;  /* 0x000000129bcd7210 */ /* 0x000fe20001ffe4cb */
[----:B------:R-:W-:Y:S01]  /*4ad0*/  IMAD R211, R157, 0x140, RZ ;  /* 0x000001409dd37824 */ /* 0x000fe200078e02ff */
[-C--:B------:R-:W-:Y:S01]  /*4ae0*/  IADD3 R208, P6, R200, R154.reuse, RZ ;  /* 0x0000009ac8d07210 */ /* 0x080fe20007fde0ff */
[----:B------:R-:W-:-:S03]  /*4af0*/  IMAD.WIDE.U32 R126, R11, R154, R204 ;  /* 0x0000009a0b7e7225 */ /* 0x000fc600078e00cc */
[----:B------:R-:W-:Y:S01]  /*4b00*/  IADD3.X R209, R155, R18, R201, P6, !PT ;  /* 0x000000129bd17210 */ /* 0x000fe200037fe4c9 */
[----:B------:R-:W-:Y:S01]  /*4b10*/  IMAD.WIDE.U32 R200, R156, 0x140, R172 ;  /* 0x000001409cc87825 */ /* 0x000fe200078e00ac */
[----:B------:R-:W-:-:S03]  /*4b20*/  IADD3 R206, P3, R158, R126, RZ ;  /* 0x0000007e9ece7210 */ /* 0x000fc60007f7e0ff */
[----:B------:R-:W-:Y:S01]  /*4b30*/  IMAD.IADD R201, R201, 0x1, R211 ;  /* 0x00000001c9c97824 */ /* 0x000fe200078e02d3 */
[----:B------:R-:W-:Y:S01]  /*4b40*/  IADD3.X R207, R159, R8, R127, P3, !PT ;  /* 0x000000089fcf7210 */ /* 0x000fe20001ffe47f */
[----:B------:R-:W-:Y:S01]  /*4b50*/  IMAD.WIDE.U32 R202, R11, R154, R208 ;  /* 0x0000009a0bca7225 */ /* 0x000fe200078e00d0 */
[----:B------:R-:W-:-:S03]  /*4b60*/  IADD3 R19, P3, R212, R152, RZ ;  /* 0x00000098d4137210 */ /* 0x000fc60007f7e0ff */
[----:B------:R-:W-:Y:S01]  /*4b70*/  IMAD.WIDE.U32 R206, R5, UR8, R206 ;  /* 0x0000000805ce7c25 */ /* 0x000fe2000f8e00ce */
[----:B------:R-:W-:-:S03]  /*4b80*/  IADD3 R202, P6, R158, R202, RZ ;  /* 0x000000ca9eca7210 */ /* 0x000fc60007fde0ff */
[----:B-1----:R-:W-:Y:S01]  /*4b90*/  IMAD.X R214, R213, 0x1, R23, P3 ;  /* 0x00000001d5d67824 */ /* 0x002fe200018e0617 */
[----:B------:R-:W-:Y:S02]  /*4ba0*/  LEA R126, P3, R19, UR10, 0x2 ;  /* 0x0000000a137e7c11 */ /* 0x000fe4000f8610ff */
[----:B------:R-:W-:Y:S02]  /*4bb0*/  IADD3.X R203, R159, R8, R203, P6, !PT ;  /* 0x000000089fcb7210 */ /* 0x000fe400037fe4cb */
[----:B------:R-:W-:Y:S02]  /*4bc0*/  LEA.HI.X R127, R19, UR11, R214, 0x2, P3 ;  /* 0x0000000b137f7c11 */ /* 0x000fe400098f14d6 */
[----:B------:R-:W-:Y:S01]  /*4bd0*/  ISETP.GT.AND P3, PT, R12, 0x51, P2 ;  /* 0x000000510c00780c */ /* 0x000fe20001764270 */
[----:B0-----:R-:W-:-:S04]  /*4be0*/  IMAD R17, R210, R15, RZ ;  /* 0x0000000fd2117224 */ /* 0x001fc800078e02ff */
[----:B------:R-:W-:-:S05]  /*4bf0*/  IMAD R17, R128, R16, R17 ;  /* 0x0000001080117224 */ /* 0x000fca00078e0211 */
[----:B------:R0:W-:Y:S03]  /*4c00*/  @P5 STG.E desc[UR14][R200.64], R17 ;  /* 0x00000011c8005986 */ /* 0x0001e6000c10190e */
[----:B------:R-:W-:Y:S05]  /*4c10*/  @!P3 BRA `(.L_x_89) ;  /* 0x000000000004b947 */ /* 0x000fea0003800000 */
[----:B------:R1:W5:Y:S02]  /*4c20*/  LDG.E.LTC128B R210, desc[UR14][R126.64] ;  /* 0x0000000e7ed27981 */ /* 0x000364000c1e1920 */
.L_x_89:
[----:B------:R-:W-:Y:S05]  /*4c30*/  BSYNC B1 ;  /* 0x0000000000017941 */ /* 0x000fea0003800000 */
.L_x_88:
[----:B-1----:R-:W-:Y:S01]  /*4c40*/  IMAD.WIDE.U32 R126, R156, 0x140, R164 ;  /* 0x000001409c7e7825 */ /* 0x002fe200078e00a4 */
[----:B------:R-:W-:Y:S01]  /*4c50*/  LEA R128, P5, R206, UR10, 0x2 ;  /* 0x0000000ace807c11 */ /* 0x000fe2000f8a10ff */
[----:B------:R-:W-:Y:S02]  /*4c60*/  BSSY B1, `(.L_x_90) ;  /* 0x000000c000017945 */ /* 0x000fe40003800000 */
[----:B0----5:R-:W-:Y:S02]  /*4c70*/  IMAD R17, R210, R15, RZ ;  /* 0x0000000fd2117224 */ /* 0x021fe400078e02ff */
[----:B------:R-:W-:Y:S02]  /*4c80*/  IMAD.IADD R127, R211, 0x1, R127 ;  /* 0x00000001d37f7824 */ /* 0x000fe400078e027f */
        /* <DEDUP_REMOVED lines=9> */
.L_x_91:
[----:B------:R-:W-:Y:S05]  /*4d20*/  BSYNC B1 ;  /* 0x0000000000017941 */ /* 0x000fea0003800000 */
.L_x_90:
[----:B-----5:R-:W-:Y:S01]  /*4d30*/  IMAD R17, R214, R15, RZ ;  /* 0x0000000fd6117224 */ /* 0x020fe200078e02ff */
        /* <DEDUP_REMOVED lines=15> */
.L_x_93:
[----:B------:R-:W-:Y:S05]  /*4e30*/  BSYNC B1 ;  /* 0x0000000000017941 */ /* 0x000fea0003800000 */
.L_x_92:
[----:B-----5:R-:W-:Y:S01]  /*4e40*/  IMAD R17, R214, R15, RZ ;  /* 0x0000000fd6117224 */ /* 0x020fe200078e02ff */
[----:B------:R-:W-:Y:S01]  /*4e50*/  LEA.HI.X R211, R130, UR11, R207, 0x2, P3 ;  /* 0x0000000b82d37c11 */ /* 0x000fe200098f14cf */
[----:B------:R-:W-:Y:S02]  /*4e60*/  IMAD.MOV.U32 R216, RZ, RZ, R214 ;  /* 0x000000ffffd87224 */ /* 0x000fe400078e00d6 */
[----:B------:R-:W-:-:S05]  /*4e70*/  IMAD R217, R131, R16, R17 ;  /* 0x0000001083d97224 */ /* 0x000fca00078e0211 */
[----:B------:R0:W-:Y:S04]  /*4e80*/  @P5 STG.E desc[UR14][R126.64+0x20], R217 ;  /* 0x000020d97e005986 */ /* 0x0001e8000c10190e */
[----:B------:R-:W2:Y:S01]  /*4e90*/  @P6 LDG.E.LTC128B R216, desc[UR14][R210.64] ;  /* 0x0000000ed2d86981 */ /* 0x000ea2000c1e1920 */
[----:B------:R-:W-:Y:S01]  /*4ea0*/  IMAD.WIDE.U32 R204, R154, 0x7, R204 ;  /* 0x000000079acc7825 */ /* 0x000fe200078e00cc */
[----:B------:R-:W-:Y:S03]  /*4eb0*/  BSSY B1, `(.L_x_94) ;  /* 0x000001a000017945 */ /* 0x000fe60003800000 */
[----:B------:R-:W-:Y:S01]  /*4ec0*/  IMAD R17, R157, 0x160, RZ ;  /* 0x000001609d117824 */ /* 0x000fe200078e02ff */
[----:B------:R-:W-:Y:S01]  /*4ed0*/  IADD3 R214, P3, R204, R154, RZ ;  /* 0x0000009accd67210 */ /* 0x000fe20007f7e0ff */
[----:B------:R-:W-:-:S03]  /*4ee0*/  IMAD.WIDE.U32 R206, R156, 0x160, R172 ;  /* 0x000001609cce7825 */ /* 0x000fc600078e00ac */
[----:B------:R-:W-:Y:S01]  /*4ef0*/  IADD3.X R215, R155, R18, R205, P3, !PT ;  /* 0x000000129bd77210 */ /* 0x000fe20001ffe4cd */
[----:B------:R-:W-:Y:S02]  /*4f00*/  IMAD.IADD R207, R207, 0x1, R17 ;  /* 0x00000001cfcf7824 */ /* 0x000fe400078e0211 */
[----:B------:R-:W-:-:S04]  /*4f10*/  IMAD.WIDE.U32 R208, R154, 0x7, R208 ;  /* 0x000000079ad07825 */ /* 0x000fc800078e00d0 */
[----:B------:R-:W-:-:S03]  /*4f20*/  IMAD.WIDE.U32 R130, R11, R154, R214 ;  /* 0x0000009a0b827225 */ /* 0x000fc600078e00d6 */
[----:B------:R-:W-:-:S04]  /*4f30*/  IADD3 R130, P3, R158, R130, RZ ;  /* 0x000000829e827210 */ /* 0x000fc80007f7e0ff */
[----:B------:R-:W-:Y:S02]  /*4f40*/  IADD3.X R131, R159, R8, R131, P3, !PT ;  /* 0x000000089f837210 */ /* 0x000fe40001ffe483 */
[----:B------:R-:W-:Y:S01]  /*4f50*/  IADD3 R212, P3, R212, R154, RZ ;  /* 0x0000009ad4d47210 */ /* 0x000fe20007f7e0ff */
[----:B------:R-:W-:-:S04]  /*4f60*/  IMAD.WIDE.U32 R130, R5, UR8, R130 ;  /* 0x0000000805827c25 */ /* 0x000fc8000f8e0082 */
[----:B------:R-:W-:Y:S01]  /*4f70*/  IMAD.X R213, R19, 0x1, R155, P3 ;  /* 0x0000000113d57824 */ /* 0x000fe200018e069b */
[----:B------:R-:W-:Y:S01]  /*4f80*/  ISETP.GT.AND P3, PT, R12, 0x59, P2 ;  /* 0x000000590c00780c */ /* 0x000fe20001764270 */
[----:B------:R-:W-:Y:S01]  /*4f90*/  IMAD.IADD R19, R9, 0x1, R131 ;  /* 0x0000000109137824 */ /* 0x000fe200078e0283 */
[----:B------:R-:W-:Y:S01]  /*4fa0*/  IADD3 R131, P5, R212, R152, RZ ;  /* 0x00000098d4837210 */ /* 0x000fe20007fbe0ff */
[----:B--2---:R-:W-:-:S04]  /*4fb0*/  IMAD R205, R216, R15, RZ ;  /* 0x0000000fd8cd7224 */ /* 0x004fc800078e02ff */
[----:B------:R-:W-:Y:S02]  /*4fc0*/  IMAD R211, R132, R16, R205 ;  /* 0x0000001084d37224 */ /* 0x000fe400078e02cd */
[----:B------:R-:W-:-:S03]  /*4fd0*/  IMAD.X R132, R213, 0x1, R23, P5 ;  /* 0x00000001d5847824 */ /* 0x000fc600028e0617 */
[----:B------:R0:W-:Y:S01]  /*4fe0*/  @P6 STG.E desc[UR14][R206.64], R211 ;  /* 0x000000d3ce006986 */ /* 0x0001e2000c10190e */
[----:B------:R-:W-:-:S04]  /*4ff0*/  LEA R204, P6, R130, UR10, 0x2 ;  /* 0x0000000a82cc7c11 */ /* 0x000fc8000f8c10ff */
[----:B------:R-:W-:Y:S02]  /*5000*/  LEA.HI.X R205, R130, UR11, R19, 0x2, P6 ;  /* 0x0000000b82cd7c11 */ /* 0x000fe4000b0f1413 */
[----:B------:R-:W-:-:S04]  /*5010*/  LEA R130, P5, R131, UR10, 0x2 ;  /* 0x0000000a83827c11 */ /* 0x000fc8000f8a10ff */
[----:B------:R-:W-:Y:S01]  /*5020*/  LEA.HI.X R131, R131, UR11, R132, 0x2, P5 ;  /* 0x0000000b83837c11 */ /* 0x000fe2000a8f1484 */
[----:B0-----:R-:W-:Y:S08]  /*5030*/  @!P3 BRA `(.L_x_95) ;  /* 0x000000000004b947 */ /* 0x001ff00003800000 */
[----:B------:R0:W5:Y:S02]  /*5040*/  LDG.E.LTC128B R216, desc[UR14][R130.64] ;  /* 0x0000000e82d87981 */ /* 0x000164000c1e1920 */
.L_x_95:
[----:B------:R-:W-:Y:S05]  /*5050*/  BSYNC B1 ;  /* 0x0000000000017941 */ /* 0x000fea0003800000 */
.L_x_94:
[----:B------:R-:W-:Y:S01]  /*5060*/  IADD3 R210, P5, R208, R154, RZ ;  /* 0x0000009ad0d27210 */ /* 0x000fe20007fbe0ff */
[----:B0-----:R-:W-:Y:S01]  /*5070*/  IMAD.WIDE.U32 R130, R156, 0x160, R164 ;  /* 0x000001609c827825 */ /* 0x001fe200078e00a4 */
[----:B------:R-:W-:Y:S02]  /*5080*/  BSSY B1, `(.L_x_96) ;  /* 0x000000c000017945 */ /* 0x000fe40003800000 */
[----:B------:R-:W-:Y:S01]  /*5090*/  IADD3.X R211, R155, R18, R209, P5, !PT ;  /* 0x000000129bd37210 */ /* 0x000fe20002ffe4d1 */
[----:B------:R-:W-:Y:S01]  /*50a0*/  IMAD.IADD R131, R17, 0x1, R131 ;  /* 0x0000000111837824 */ /* 0x000fe200078e0283 */
[----:B------:R-:W-:Y:S01]  /*50b0*/  ISETP.GT.AND P5, PT, R12, 0x58, P1 ;  /* 0x000000580c00780c */ /* 0x000fe20000fa4270 */
[----:B-----5:R-:W-:-:S04]  /*50c0*/  IMAD R17, R216, R15, RZ ;  /* 0x0000000fd8117224 */ /* 0x020fc800078e02ff */
[----:B------:R-:W-:Y:S02]  /*50d0*/  IMAD R17, R133, R16, R17 ;  /* 0x0000001085117224 */ /* 0x000fe400078e0211 */
[----:B------:R-:W-:-:S03]  /*50e0*/  IMAD.WIDE.U32 R132, R11, R154, R210 ;  /* 0x0000009a0b847225 */ /* 0x000fc600078e00d2 */
[----:B------:R0:W-:Y:S01]  /*50f0*/  @P3 STG.E desc[UR14][R130.64], R17 ;  /* 0x0000001182003986 */ /* 0x0001e2000c10190e */
[----:B------:R-:W-:-:S04]  /*5100*/  IADD3 R208, P3, R158, R132, RZ ;  /* 0x000000849ed07210 */ /* 0x000fc80007f7e0ff */
[----:B------:R-:W-:Y:S01]  /*5110*/  IADD3.X R209, R159, R8, R133, P3, !PT ;  /* 0x000000089fd17210 */ /* 0x000fe20001ffe485 */
[----:B------:R-:W-:Y:S08]  /*5120*/  @!P5 BRA `(.L_x_97) ;  /* 0x000000000004d947 */ /* 0x000ff00003800000 */
[----:B------:R2:W5:Y:S02]  /*5130*/  LDG.E.LTC128B R216, desc[UR14][R204.64+0x20] ;  /* 0x0000200eccd87981 */ /* 0x000564000c1e1920 */
.L_x_97:
[----:B------:R-:W-:Y:S05]  /*5140*/  BSYNC B1 ;  /* 0x0000000000017941 */ /* 0x000fea0003800000 */
.L_x_96:
[----:B0----5:R-:W-:Y:S01]  /*5150*/  IMAD R17, R216, R15, RZ ;  /* 0x0000000fd8117224 */ /* 0x021fe200078e02ff */
[----:B------:R-:W-:Y:S01]  /*5160*/  BSSY B1, `(.L_x_98) ;  /* 0x000000d000017945 */ /* 0x000fe20003800000 */
[----:B------:R-:W-:Y:S01]  /*5170*/  IMAD.WIDE.U32 R208, R5, UR8, R208 ;  /* 0x0000000805d07c25 */ /* 0x000fe2000f8e00d0 */
[----:B------:R-:W-:-:S03]  /*5180*/  ISETP.GT.AND P3, PT, R12, 0x60, P2 ;  /* 0x000000600c00780c */ /* 0x000fc60001764270 */
[----:B------:R-:W-:Y:S01]  /*5190*/  IMAD R217, R134, R16, R17 ;  /* 0x0000001086d97224 */ /* 0x000fe200078e0211 */
[----:B------:R-:W-:Y:S01]  /*51a0*/  LEA R132, P6, R208, UR10, 0x2 ;  /* 0x0000000ad0847c11 */ /* 0x000fe2000f8c10ff */
[----:B------:R-:W-:Y:S02]  /*51b0*/  IMAD.IADD R17, R9, 0x1, R209 ;  /* 0x0000000109117824 */ /* 0x000fe400078e02d1 */
[----:B------:R-:W-:Y:S01]  /*51c0*/  IMAD.WIDE.U32 R212, R154, 0x7, R212 ;  /* 0x000000079ad47825 */ /* 0x000fe200078e00d4 */
[----:B------:R0:W-:Y:S01]  /*51d0*/  @P5 STG.E desc[UR14][R206.64+0x20], R217 ;  /* 0x000020d9ce005986 */ /* 0x0001e2000c10190e */
[----:B------:R-:W-:Y:S02]  /*51e0*/  ISETP.GT.AND P5, PT, R12, 0x59, P1 ;  /* 0x000000590c00780c */ /* 0x000fe40000fa4270 */
[----:B------:R-:W-:Y:S01]  /*51f0*/  LEA.HI.X R133, R208, UR11, R17, 0x2, P6 ;  /* 0x0000000bd0857c11 */ /* 0x000fe2000b0f1411 */
[----:B------:R-:W-:-:S10]  /*5200*/  IMAD.IADD R19, R18, 0x1, R213 ;  /* 0x0000000112137824 */ /* 0x000fd400078e02d5 */
[----:B0-----:R-:W-:Y:S05]  /*5210*/  @!P5 BRA `(.L_x_99) ;  /* 0x000000000004d947 */ /* 0x001fea0003800000 */
[----:B------:R0:W5:Y:S02]  /*5220*/  LDG.E.LTC128B R216, desc[UR14][R132.64+0x20] ;  /* 0x0000200e84d87981 */ /* 0x000164000c1e1920 */
.L_x_99:
[----:B------:R-:W-:Y:S05]  /*5230*/  BSYNC B1 ;  /* 0x0000000000017941 */ /* 0x000fea0003800000 */
.L_x_98:
[----:B-----5:R-:W-:Y:S01]  /*5240*/  IMAD R17, R216, R15, RZ ;  /* 0x0000000fd8117224 */ /* 0x020fe200078e02ff */
[----:B------:R-:W-:Y:S01]  /*5250*/  IADD3 R208, P6, R152, R212, RZ ;  /* 0x000000d498d07210 */ /* 0x000fe20007fde0ff */
[----:B------:R-:W-:Y:S02]  /*5260*/  IMAD.MOV.U32 R220, RZ, RZ, R216 ;  /* 0x000000ffffdc7224 */ /* 0x000fe400078e00d8 */
[----:B------:R-:W-:Y:S02]  /*5270*/  IMAD R217, R135, R16, R17 ;  /* 0x0000001087d97224 */ /* 0x000fe400078e0211 */
[----:B------:R-:W-:Y:S01]  /*5280*/  IMAD.X R17, R19, 0x1, R23, P6 ;  /* 0x0000000113117824 */ /* 0x000fe200030e0617 */
[C---:B------:R-:W-:Y:S02]  /*5290*/  LEA R134, P6, R208.reuse, UR10, 0x2 ;  /* 0x0000000ad0867c11 */ /* 0x040fe4000f8c10ff */
[----:B------:R1:W-:Y:S02]  /*52a0*/  @P5 STG.E desc[UR14][R130.64+0x20], R217 ;  /* 0x000020d982005986 */ /* 0x0003e4000c10190e */
[----:B------:R-:W-:-:S05]  /*52b0*/  LEA.HI.X R135, R208, UR11, R17, 0x2, P6 ;  /* 0x0000000bd0877c11 */ /* 0x000fca000b0f1411 */
[----:B------:R-:W2:Y:S01]  /*52c0*/  @P3 LDG.E.LTC128B R220, desc[UR14][R134.64] ;  /* 0x0000000e86dc3981 */ /* 0x000ea2000c1e1920 */
[----:B------:R-:W-:Y:S01]  /*52d0*/  IMAD R17, R157, 0x180, RZ ;  /* 0x000001809d117824 */ /* 0x000fe200078e02ff */
[----:B------:R-:W-:Y:S01]  /*52e0*/  IADD3 R212, P5, R212, R154, RZ ;  /* 0x0000009ad4d47210 */ /* 0x000fe20007fbe0ff */
[----:B------:R-:W-:Y:S01]  /*52f0*/  IMAD.WIDE.U32 R208, R156, 0x180, R172 ;  /* 0x000001809cd07825 */ /* 0x000fe200078e00ac */
[----:B------:R-:W-:Y:S03]  /*5300*/  BSSY B1, `(.L_x_100) ;  /* 0x0000010000017945 */ /* 0x000fe60003800000 */
[----:B------:R-:W-:Y:S02]  /*5310*/  IMAD.IADD R209, R209, 0x1, R17 ;  /* 0x00000001d1d17824 */ /* 0x000fe400078e0211 */
[----:B------:R-:W-:-:S03]  /*5320*/  IMAD.WIDE.U32 R214, R154, 0x7, R214 ;  /* 0x000000079ad67825 */ /* 0x000fc600078e00d6 */
[----:B------:R-:W-:-:S04]  /*5330*/  IADD3 R216, P6, R214, R154, RZ ;  /* 0x0000009ad6d87210 */ /* 0x000fc80007fde0ff */
[----:B-1----:R-:W-:Y:S01]  /*5340*/  IADD3.X R217, R155, R18, R215, P6, !PT ;  /* 0x000000129bd97210 */ /* 0x002fe200037fe4d7 */
[----:B--2---:R-:W-:-:S04]  /*5350*/  IMAD R213, R220, R15, RZ ;  /* 0x0000000fdcd57224 */ /* 0x004fc800078e02ff */
[----:B------:R-:W-:Y:S02]  /*5360*/  IMAD R219, R136, R16, R213 ;  /* 0x0000001088db7224 */ /* 0x000fe400078e02d5 */
[----:B------:R-:W-:Y:S01]  /*5370*/  IMAD.X R213, R19, 0x1, R155, P5 ;  /* 0x0000000113d57824 */ /* 0x000fe200028e069b */
[----:B------:R-:W-:Y:S02]  /*5380*/  IADD3 R19, P5, R212, R152, RZ ;  /* 0x00000098d4137210 */ /* 0x000fe40007fbe0ff */
[----:B------:R1:W-:Y:S01]  /*5390*/  @P3 STG.E desc[UR14][R208.64], R219 ;  /* 0x000000dbd0003986 */ /* 0x0003e2000c10190e */
[----:B------:R-:W-:Y:S02]  /*53a0*/  ISETP.GT.AND P3, PT, R12, 0x61, P2 ;  /* 0x000000610c00780c */ /* 0x000fe40001764270 */
[----:B------:R-:W-:Y:S01]  /*53b0*/  IMAD.X R136, R213, 0x1, R23, P5 ;  /* 0x00000001d5887824 */ /* 0x000fe200028e0617 */
[----:B------:R-:W-:-:S04]  /*53c0*/  LEA R134, P5, R19, UR10, 0x2 ;  /* 0x0000000a13867c11 */ /* 0x000fc8000f8a10ff */
[----:B------:R-:W-:-:S06]  /*53d0*/  LEA.HI.X R135, R19, UR11, R136, 0x2, P5 ;  /* 0x0000000b13877c11 */ /* 0x000fcc000a8f1488 */
[----:B-1----:R-:W-:Y:S05]  /*53e0*/  @!P3 BRA `(.L_x_101) ;  /* 0x000000000004b947 */ /* 0x002fea0003800000 */
[----:B------:R1:W5:Y:S02]  /*53f0*/  LDG.E.LTC128B R220, desc[UR14][R134.64] ;  /* 0x0000000e86dc7981 */ /* 0x000364000c1e1920 */
.L_x_101:
[----:B------:R-:W-:Y:S05]  /*5400*/  BSYNC B1 ;  /* 0x0000000000017941 */ /* 0x000fea0003800000 */
.L_x_100:
[----:B-1----:R-:W-:Y:S01]  /*5410*/  IMAD.WIDE.U32 R134, R11, R154, R216 ;  /* 0x0000009a0b867225 */ /* 0x002fe200078e00d8 */
[----:B------:R-:W-:Y:S02]  /*5420*/  BSSY B1, `(.L_x_102) ;  /* 0x0000019000017945 */ /* 0x000fe40003800000 */
[----:B------:R-:W-:-:S04]  /*5430*/  IADD3 R214, P5, R158, R134, RZ ;  /* 0x000000869ed67210 */ /* 0x000fc80007fbe0ff */
[----:B------:R-:W-:Y:S01]  /*5440*/  IADD3.X R215, R159, R8, R135, P5, !PT ;  /* 0x000000089fd77210 */ /* 0x000fe20002ffe487 */
[----:B------:R-:W-:-:S04]  /*5450*/  IMAD.WIDE.U32 R134, R154, 0x7, R210 ;  /* 0x000000079a867825 */ /* 0x000fc800078e00d2 */
[----:B------:R-:W-:Y:S01]  /*5460*/  IMAD.WIDE.U32 R210, R5, UR8, R214 ;  /* 0x0000000805d27c25 */ /* 0x000fe2000f8e00d6 */
[----:B------:R-:W-:-:S03]  /*5470*/  IADD3 R214, P5, R134, R154, RZ ;  /* 0x0000009a86d67210 */ /* 0x000fc60007fbe0ff */
[----:B------:R-:W-:Y:S01]  /*5480*/  IMAD.IADD R19, R9, 0x1, R211 ;  /* 0x0000000109137824 */ /* 0x000fe200078e02d3 */
[----:B------:R-:W-:Y:S02]  /*5490*/  IADD3.X R215, R155, R18, R135, P5, !PT ;  /* 0x000000129bd77210 */ /* 0x000fe40002ffe487 */
[----:B------:R-:W-:-:S04]  /*54a0*/  LEA R134, P5, R210, UR10, 0x2 ;  /* 0x0000000ad2867c11 */ /* 0x000fc8000f8a10ff */
[----:B------:R-:W-:Y:S01]  /*54b0*/  LEA.HI.X R135, R210, UR11, R19, 0x2, P5 ;  /* 0x0000000bd2877c11 */ /* 0x000fe2000a8f1413 */
[----:B------:R-:W-:-:S04]  /*54c0*/  IMAD.WIDE.U32 R210, R11, R154, R214 ;  /* 0x0000009a0bd27225 */ /* 0x000fc800078e00d6 */
[----:B-----5:R-:W-:Y:S01]  /*54d0*/  IMAD R19, R220, R15, RZ ;  /* 0x0000000fdc137224 */ /* 0x020fe200078e02ff */
[----:B------:R-:W-:-:S03]  /*54e0*/  IADD3 R218, P5, R158, R210, RZ ;  /* 0x000000d29eda7210 */ /* 0x000fc60007fbe0ff */
[----:B------:R-:W-:Y:S01]  /*54f0*/  IMAD R19, R137, R16, R19 ;  /* 0x0000001089137224 */ /* 0x000fe200078e0213 */
[----:B------:R-:W-:Y:S01]  /*5500*/  IADD3.X R219, R159, R8, R211, P5, !PT ;  /* 0x000000089fdb7210 */ /* 0x000fe20002ffe4d3 */
[----:B------:R-:W-:Y:S01]  /*5510*/  IMAD.WIDE.U32 R210, R156, 0x180, R164 ;  /* 0x000001809cd27825 */ /* 0x000fe200078e00a4 */
[----:B------:R-:W-:-:S03]  /*5520*/  ISETP.GT.AND P5, PT, R12, 0x60, P1 ;  /* 0x000000600c00780c */ /* 0x000fc60000fa4270 */
[----:B------:R-:W-:Y:S02]  /*5530*/  IMAD.IADD R211, R17, 0x1, R211 ;  /* 0x0000000111d37824 */ /* 0x000fe400078e02d3 */
[----:B------:R-:W-:-:S03]  /*5540*/  IMAD.WIDE.U32 R218, R5, UR8, R218 ;  /* 0x0000000805da7c25 */ /* 0x000fc6000f8e00da */
[----:B------:R1:W-:Y:S01]  /*5550*/  @P3 STG.E desc[UR14][R210.64], R19 ;  /* 0x00000013d2003986 */ /* 0x0003e2000c10190e */
[----:B------:R-:W-:Y:S01]  /*5560*/  IMAD.IADD R17, R9, 0x1, R219 ;  /* 0x0000000109117824 */ /* 0x000fe200078e02db */
[----:B------:R-:W-:-:S04]  /*5570*/  LEA R136, P6, R218, UR10, 0x2 ;  /* 0x0000000ada887c11 */ /* 0x000fc8000f8c10ff */
[----:B------:R-:W-:Y:S01]  /*5580*/  LEA.HI.X R137, R218, UR11, R17, 0x2, P6 ;  /* 0x0000000bda897c11 */ /* 0x000fe2000b0f1411 */
[----:B------:R-:W-:Y:S08]  /*5590*/  @!P5 BRA `(.L_x_103) ;  /* 0x000000000004d947 */ /* 0x000ff00003800000 */
[----:B------:R2:W5:Y:S02]  /*55a0*/  LDG.E.LTC128B R220, desc[UR14][R134.64+0x20] ;  /* 0x0000200e86dc7981 */ /* 0x000564000c1e1920 */
.L_x_103:
[----:B------:R-:W-:Y:S05]  /*55b0*/  BSYNC B1 ;  /* 0x0000000000017941 */ /* 0x000fea0003800000 */
.L_x_102:
[----:B-----5:R-:W-:Y:S01]  /*55c0*/  IMAD R17, R220, R15, RZ ;  /* 0x0000000fdc117224 */ /* 0x020fe200078e02ff */
[----:B------:R-:W-:Y:S01]  /*55d0*/  ISETP.GT.AND P6, PT, R12, 0x61, P1 ;  /* 0x000000610c00780c */ /* 0x000fe20000fc4270 */
[----:B------:R-:W-:Y:S01]  /*55e0*/  BSSY B1, `(.L_x_104) ;  /* 0x0000006000017945 */ /* 0x000fe20003800000 */
[----:B------:R-:W-:-:S04]  /*55f0*/  IMAD.WIDE.U32 R212, R154, 0x7, R212 ;  /* 0x000000079ad47825 */ /* 0x000fc800078e00d4 */
[----:B------:R-:W-:-:S05]  /*5600*/  IMAD R17, R138, R16, R17 ;  /* 0x000000108a117224 */ /* 0x000fca00078e0211 */
[----:B------:R0:W-:Y:S02]  /*5610*/  @P5 STG.E desc[UR14][R208.64+0x20], R17 ;  /* 0x00002011d0005986 */ /* 0x0001e4000c10190e */
[----:B------:R-:W-:Y:S05]  /*5620*/  @!P6 BRA `(.L_x_105) ;  /* 0x000000000004e947 */ /* 0x000fea0003800000 */
[----:B------:R0:W5:Y:S02]  /*5630*/  LDG.E.LTC128B R220, desc[UR14][R136.64+0x20] ;  /* 0x0000200e88dc7981 */ /* 0x000164000c1e1920 */
.L_x_105:
[----:B------:R-:W-:Y:S05]  /*5640*/  BSYNC B1 ;  /* 0x0000000000017941 */ /* 0x000fea0003800000 */
.L_x_104:
[----:B0----5:R-:W-:Y:S01]  /*5650*/  IMAD R17, R220, R15, RZ ;  /* 0x0000000fdc117224 */ /* 0x021fe200078e02ff */
[----:B------:R-:W-:Y:S01]  /*5660*/  ISETP.GT.AND P3, PT, R12, 0x68, P2 ;  /* 0x000000680c00780c */ /* 0x000fe20001764270 */
[----:B-1----:R-:W-:Y:S02]  /*5670*/  IMAD.IADD R19, R18, 0x1, R213 ;  /* 0x0000000112137824 */ /* 0x002fe400078e02d5 */
[----:B------:R-:W-:Y:S01]  /*5680*/  IMAD R219, R139, R16, R17 ;  /* 0x000000108bdb7224 */ /* 0x000fe200078e0211 */
[----:B------:R-:W-:Y:S01]  /*5690*/  IADD3 R17, P5, R152, R212, RZ ;  /* 0x000000d498117210 */ /* 0x000fe20007fbe0ff */
[----:B------:R-:W-:-:S03]  /*56a0*/  IMAD.MOV.U32 R224, RZ, RZ, R220 ;  /* 0x000000ffffe07224 */ /* 0x000fc600078e00dc */
[----:B------:R0:W-:Y:S01]  /*56b0*/  @P6 STG.E desc[UR14][R210.64+0x20], R219 ;  /* 0x000020dbd2006986 */ /* 0x0001e2000c10190e */
[----:B------:R-:W-:Y:S01]  /*56c0*/  IMAD.X R218, R19, 0x1, R23, P5 ;  /* 0x0000000113da7824 */ /* 0x000fe200028e0617 */
[----:B------:R-:W-:-:S04]  /*56d0*/  LEA R138, P5, R17, UR10, 0x2 ;  /* 0x0000000a118a7c11 */ /* 0x000fc8000f8a10ff */
[----:B------:R-:W-:-:S05]  /*56e0*/  LEA.HI.X R139, R17, UR11, R218, 0x2, P5 ;  /* 0x0000000b118b7c11 */ /* 0x000fca000a8f14da */
[----:B------:R-:W2:Y:S01]  /*56f0*/  @P3 LDG.E.LTC128B R224, desc[UR14][R138.64] ;  /* 0x0000000e8ae03981 */ /* 0x000ea2000c1e1920 */
[----:B------:R-:W-:Y:S01]  /*5700*/  IADD3 R220, P5, R212, R154, RZ ;  /* 0x0000009ad4dc7210 */ /* 0x000fe20007fbe0ff */
[----:B------:R-:W-:Y:S01]  /*5710*/  IMAD.WIDE.U32 R212, R156, 0x1a0, R172 ;  /* 0x000001a09cd47825 */ /* 0x000fe200078e00ac */
[----:B------:R-:W-:Y:S03]  /*5720*/  BSSY B1, `(.L_x_106) ;  /* 0x0000011000017945 */ /* 0x000fe60003800000 */
[----:B------:R-:W-:-:S04]  /*5730*/  IMAD.WIDE.U32 R216, R154, 0x7, R216 ;  /* 0x000000079ad87825 */ /* 0x000fc800078e00d8 */
[----:B------:R-:W-:Y:S01]  /*5740*/  IMAD.X R221, R19, 0x1, R155, P5 ;  /* 0x0000000113dd7824 */ /* 0x000fe200028e069b */
[----:B------:R-:W-:Y:S01]  /*5750*/  IADD3 R19, P5, R220, R152, RZ ;  /* 0x00000098dc137210 */ /* 0x000fe20007fbe0ff */
[----:B--2---:R-:W-:-:S04]  /*5760*/  IMAD R17, R224, R15, RZ ;  /* 0x0000000fe0117224 */ /* 0x004fc800078e02ff */
[----:B------:R-:W-:Y:S02]  /*5770*/  IMAD R225, R140, R16, R17 ;  /* 0x000000108ce17224 */ /* 0x000fe400078e0211 */
[----:B------:R-:W-:Y:S02]  /*5780*/  IMAD R17, R157, 0x1a0, RZ ;  /* 0x000001a09d117824 */ /* 0x000fe400078e02ff */
[----:B------:R-:W-:Y:S01]  /*5790*/  IMAD.X R140, R221, 0x1, R23, P5 ;  /* 0x00000001dd8c7824 */ /* 0x000fe200028e0617 */
[----:B------:R-:W-:Y:S01]  /*57a0*/  LEA R138, P5, R19, UR10, 0x2 ;  /* 0x0000000a138a7c11 */ /* 0x000fe2000f8a10ff */
[----:B------:R-:W-:-:S03]  /*57b0*/  IMAD.IADD R213, R213, 0x1, R17 ;  /* 0x00000001d5d57824 */ /* 0x000fc600078e0211 */
[----:B------:R-:W-:Y:S02]  /*57c0*/  LEA.HI.X R139, R19, UR11, R140, 0x2, P5 ;  /* 0x0000000b138b7c11 */ /* 0x000fe4000a8f148c */
[----:B------:R0:W-:Y:S01]  /*57d0*/  @P3 STG.E desc[UR14][R212.64], R225 ;  /* 0x000000e1d4003986 */ /* 0x0001e2000c10190e */
[----:B------:R-:W-:-:S04]  /*57e0*/  IADD3 R222, P3, R216, R154, RZ ;  /* 0x0000009ad8de7210 */ /* 0x000fc80007f7e0ff */
[----:B------:R-:W-:Y:S02]  /*57f0*/  IADD3.X R223, R155, R18, R217, P3, !PT ;  /* 0x000000129bdf7210 */ /* 0x000fe40001ffe4d9 */
[----:B------:R-:W-:-:S13]  /*5800*/  ISETP.GT.AND P3, PT, R12, 0x69, P2 ;  /* 0x000000690c00780c */ /* 0x000fda0001764270 */
[----:B0-----:R-:W-:Y:S05]  /*5810*/  @!P3 BRA `(.L_x_107) ;  /* 0x000000000004b947 */ /* 0x001fea0003800000 */
[----:B------:R0:W5:Y:S02]  /*5820*/  LDG.E.LTC128B R224, desc[UR14][R138.64] ;  /* 0x0000000e8ae07981 */ /* 0x000164000c1e1920 */
.L_x_107:
[----:B------:R-:W-:Y:S05]  /*5830*/  BSYNC B1 ;  /* 0x0000000000017941 */ /* 0x000fea0003800000 */
.L_x_106:
[----:B0-----:R-:W-:Y:S01]  /*5840*/  IMAD.WIDE.U32 R138, R11, R154, R222 ;  /* 0x0000009a0b8a7225 */ /* 0x001fe200078e00de */
        /* <DEDUP_REMOVED lines=25> */
.L_x_109:
[----:B------:R-:W-:Y:S05]  /*59e0*/  BSYNC B1 ;  /* 0x0000000000017941 */ /* 0x000fea0003800000 */
.L_x_108:
        /* <DEDUP_REMOVED lines=8> */
.L_x_111:
[----:B------:R-:W-:Y:S05]  /*5a70*/  BSYNC B1 ;  /* 0x0000000000017941 */ /* 0x000fea0003800000 */
.L_x_110:
[----:B--2--5:R-:W-:Y:S01]  /*5a80*/  IMAD R17, R224, R15, RZ ;  /* 0x0000000fe0117224 */ /* 0x024fe200078e02ff */
[----:B------:R-:W-:Y:S01]  /*5a90*/  ISETP.GT.AND P3, PT, R12, 0x70, P2 ;  /* 0x000000700c00780c */ /* 0x000fe20001764270 */
[----:B0-----:R-:W-:Y:S02]  /*5aa0*/  IMAD.IADD R19, R18, 0x1, R221 ;  /* 0x0000000112137824 */ /* 0x001fe400078e02dd */
        /* <DEDUP_REMOVED lines=8> */
[----:B------:R-:W-:Y:S01]  /*5b30*/  IMAD.WIDE.U32 R218, R156, 0x1c0, R172 ;  /* 0x000001c09cda7825 */ /* 0x000fe200078e00ac */
[----:B------:R-:W-:Y:S01]  /*5b40*/  IADD3 R220, P5, R220, R154, RZ ;  /* 0x0000009adcdc7210 */ /* 0x000fe20007fbe0ff */
[----:B------:R-:W-:Y:S02]  /*5b50*/  BSSY B1, `(.L_x_112) ;  /* 0x0000011000017945 */ /* 0x000fe40003800000 */
        /* <DEDUP_REMOVED lines=16> */
.L_x_113:
[----:B------:R-:W-:Y:S05]  /*5c60*/  BSYNC B1 ;  /* 0x0000000000017941 */ /* 0x000fea0003800000 */
.L_x_112:
        /* <DEDUP_REMOVED lines=11> */
[----:B------:R-:W-:-:S03]  /*5d20*/  IMAD.WIDE.U32 R216, R11, R154, R224 ;  /* 0x0000009a0bd87225 */ /* 0x000fc600078e00e0 */
[----:B------:R-:W-:-:S04]  /*5d30*/  IADD3 R222, P5, R158, R216, RZ ;  /* 0x000000d89ede7210 */ /* 0x000fc80007fbe0ff */
[----:B------:R-:W-:Y:S01]  /*5d40*/  IADD3.X R223, R159, R8, R217, P5, !PT ;  /* 0x000000089fdf7210 */ /* 0x000fe20002ffe4d9 */
[----:B------:R-:W-:Y:S01]  /*5d50*/  IMAD.WIDE.U32 R216, R156, 0x1c0, R164 ;  /* 0x000001c09cd87825 */ /* 0x000fe200078e00a4 */
[----:B------:R-:W-:-:S03]  /*5d60*/  ISETP.GT.AND P5, PT, R12, 0x70, P1 ;  /* 0x000000700c00780c */ /* 0x000fc60000fa4270 */
[----:B------:R-:W-:Y:S02]  /*5d70*/  IMAD.IADD R217, R17, 0x1, R217 ;  /* 0x0000000111d97824 */ /* 0x000fe400078e02d9 */
[----:B-----5:R-:W-:Y:S02]  /*5d80*/  IMAD R17, R228, R15, RZ ;  /* 0x0000000fe4117224 */ /* 0x020fe400078e02ff */
[----:B------:R-:W-:-:S04]  /*5d90*/  IMAD.WIDE.U32 R222, R5, UR8, R222 ;  /* 0x0000000805de7c25 */ /* 0x000fc8000f8e00de */
[----:B------:R-:W-:Y:S01]  /*5da0*/  IMAD R19, R145, R16, R17 ;  /* 0x0000001091137224 */ /* 0x000fe200078e0211 */
[----:B------:R-:W-:Y:S01]  /*5db0*/  LEA R144, P6, R222, UR10, 0x2 ;  /* 0x0000000ade907c11 */ /* 0x000fe2000f8c10ff */
[----:B------:R-:W-:-:S03]  /*5dc0*/  IMAD.IADD R17, R9, 0x1, R223 ;  /* 0x0000000109117824 */ /* 0x000fc600078e02df */
[----:B------:R0:W-:Y:S02]  /*5dd0*/  @P3 STG.E desc[UR14][R216.64], R19 ;  /* 0x00000013d8003986 */ /* 0x0001e4000c10190e */
[----:B------:R-:W-:Y:S01]  /*5de0*/  LEA.HI.X R145, R222, UR11, R17, 0x2, P6 ;  /* 0x0000000bde917c11 */ /* 0x000fe2000b0f1411 */
[----:B------:R-:W-:Y:S01]  /*5df0*/  IMAD.MOV.U32 R222, RZ, RZ, R228 ;  /* 0x000000ffffde7224 */ /* 0x000fe200078e00e4 */
[----:B------:R-:W-:Y:S06]  /*5e00*/  @!P5 BRA `(.L_x_115) ;  /* 0x000000000004d947 */ /* 0x000fec0003800000 */
[----:B------:R2:W5:Y:S02]  /*5e10*/  LDG.E.LTC128B R222, desc[UR14][R142.64+0x20] ;  /* 0x0000200e8ede7981 */ /* 0x000564000c1e1920 */
.L_x_115:
[----:B------:R-:W-:Y:S05]  /*5e20*/  BSYNC B1 ;  /* 0x0000000000017941 */ /* 0x000fea0003800000 */
.L_x_114:
        /* <DEDUP_REMOVED lines=8> */
.L_x_117:
[----:B------:R-:W-:Y:S05]  /*5eb0*/  BSYNC B1 ;  /* 0x0000000000017941 */ /* 0x000fea0003800000 */
.L_x_116:
[----:B0----5:R-:W-:Y:S01]  /*5ec0*/  IMAD R17, R222, R15, RZ ;  /* 0x0000000fde117224 */ /* 0x021fe200078e02ff */
[----:B------:R-:W-:Y:S02]  /*5ed0*/  IADD3 R19, P6, R152, R220, RZ ;  /* 0x000000dc98137210 */ /* 0x000fe40007fde0ff */
[----:B------:R-:W-:Y:S01]  /*5ee0*/  ISETP.GT.AND P5, PT, R12, 0x78, P2 ;  /* 0x000000780c00780c */ /* 0x000fe200017a4270 */
[----:B------:R-:W-:Y:S02]  /*5ef0*/  IMAD R153, R147, R16, R17 ;  /* 0x0000001093997224 */ /* 0x000fe400078e0211 */
[----:B------:R-:W-:-:S03]  /*5f00*/  IMAD.IADD R17, R18, 0x1, R221 ;  /* 0x0000000112117824 */ /* 0x000fc600078e02dd */
[----:B------:R0:W-:Y:S01]  /*5f10*/  @P3 STG.E desc[UR14][R216.64+0x20], R153 ;  /* 0x00002099d8003986 */ /* 0x0001e2000c10190e */
[----:B------:R-:W-:Y:S01]  /*5f20*/  IMAD.X R22, R17, 0x1, R23, P6 ;  /* 0x0000000111167824 */ /* 0x000fe200030e0617 */
[----:B------:R-:W-:-:S04]  /*5f30*/  LEA R146, P6, R19, UR10, 0x2 ;  /* 0x0000000a13927c11 */ /* 0x000fc8000f8c10ff */
[----:B------:R-:W-:Y:S01]  /*5f40*/  LEA.HI.X R147, R19, UR11, R22, 0x2, P6 ;  /* 0x0000000b13937c11 */ /* 0x000fe2000b0f1416 */
[----:B------:R-:W-:-:S06]  /*5f50*/  IMAD.MOV.U32 R22, RZ, RZ, R222 ;  /* 0x000000ffff167224 */ /* 0x000fcc00078e00de */
[----:B------:R1:W2:Y:S01]  /*5f60*/  @P5 LDG.E.LTC128B R22, desc[UR14][R146.64] ;  /* 0x0000000e92165981 */ /* 0x0002a2000c1e1920 */
[----:B------:R-:W-:Y:S01]  /*5f70*/  IMAD.WIDE.U32 R226, R154, 0x7, R226 ;  /* 0x000000079ae27825 */ /* 0x000fe200078e00e2 */
[----:B------:R-:W-:Y:S01]  /*5f80*/  ISETP.GT.AND P2, PT, R12, 0x79, P2 ;  /* 0x000000790c00780c */ /* 0x000fe20001744270 */
[----:B------:R-:W-:Y:S02]  /*5f90*/  BSSY B1, `(.L_x_118) ;  /* 0x0000019000017945 */ /* 0x000fe40003800000 */
[----:B------:R-:W-:Y:S01]  /*5fa0*/  IMAD.WIDE.U32 R224, R154, 0x7, R224 ;  /* 0x000000079ae07825 */ /* 0x000fe200078e00e0 */
[----:B------:R-:W-:-:S04]  /*5fb0*/  IADD3 R222, P3, R226, R154, RZ ;  /* 0x0000009ae2de7210 */ /* 0x000fc80007f7e0ff */
[----:B------:R-:W-:Y:S02]  /*5fc0*/  IADD3.X R223, R155, R18, R227, P3, !PT ;  /* 0x000000129bdf7210 */ /* 0x000fe40001ffe4e3 */
[-C--:B------:R-:W-:Y:S01]  /*5fd0*/  IADD3 R224, P3, R224, R154.reuse, RZ ;  /* 0x0000009ae0e07210 */ /* 0x080fe20007f7e0ff */
[----:B------:R-:W-:-:S03]  /*5fe0*/  IMAD.WIDE.U32 R222, R11, R154, R222 ;  /* 0x0000009a0bde7225 */ /* 0x000fc600078e00de */
[----:B------:R-:W-:Y:S02]  /*5ff0*/  IADD3.X R225, R155, R18, R225, P3, !PT ;  /* 0x000000129be17210 */ /* 0x000fe40001ffe4e1 */
[----:B------:R-:W-:Y:S01]  /*6000*/  IADD3 R18, P3, R158, R222, RZ ;  /* 0x000000de9e127210 */ /* 0x000fe20007f7e0ff */
[----:B------:R-:W-:-:S03]  /*6010*/  IMAD.WIDE.U32 R224, R11, R154, R224 ;  /* 0x0000009a0be07225 */ /* 0x000fc600078e00e0 */
[----:B------:R-:W-:Y:S02]  /*6020*/  IADD3.X R19, R159, R8, R223, P3, !PT ;  /* 0x000000089f137210 */ /* 0x000fe40001ffe4df */
[----:B------:R-:W-:Y:S01]  /*6030*/  IADD3 R158, P6, R158, R224, RZ ;  /* 0x000000e09e9e7210 */ /* 0x000fe20007fde0ff */
[----:B------:R-:W-:-:S03]  /*6040*/  IMAD.WIDE.U32 R18, R5, UR8, R18 ;  /* 0x0000000805127c25 */ /* 0x000fc6000f8e0012 */
[----:B------:R-:W-:Y:S02]  /*6050*/  IADD3.X R159, R159, R8, R225, P6, !PT ;  /* 0x000000089f9f7210 */ /* 0x000fe400037fe4e1 */
[----:B------:R-:W-:Y:S01]  /*6060*/  IADD3 R154, P3, P6, R152, R154, R220 ;  /* 0x0000009a989a7210 */ /* 0x000fe20007e7e0dc */
[----:B0-----:R-:W-:-:S03]  /*6070*/  IMAD.WIDE.U32 R152, R156, 0x1e0, R172 ;  /* 0x000001e09c987825 */ /* 0x001fc600078e00ac */
[----:B------:R-:W-:Y:S01]  /*6080*/  IADD3.X R17, R23, R155, R17, P3, P6 ;  /* 0x0000009b17117210 */ /* 0x000fe20001fec411 */
[----:B------:R-:W-:Y:S01]  /*6090*/  IMAD R23, R157, 0x1e0, RZ ;  /* 0x000001e09d177824 */ /* 0x000fe200078e02ff */
[----:B-1----:R-:W-:-:S03]  /*60a0*/  LEA R146, P3, R154, UR10, 0x2 ;  /* 0x0000000a9a927c11 */ /* 0x002fc6000f8610ff */
[----:B------:R-:W-:Y:S01]  /*60b0*/  IMAD.IADD R153, R153, 0x1, R23 ;  /* 0x0000000199997824 */ /* 0x000fe200078e0217 */
[----:B------:R-:W-:Y:S01]  /*60c0*/  LEA.HI.X R147, R154, UR11, R17, 0x2, P3 ;  /* 0x0000000b9a937c11 */ /* 0x000fe200098f1411 */
[----:B--2---:R-:W-:-:S04]  /*60d0*/  IMAD R11, R22, R15, RZ ;  /* 0x0000000f160b7224 */ /* 0x004fc800078e02ff */
[----:B------:R-:W-:-:S05]  /*60e0*/  IMAD R11, R148, R16, R11 ;  /* 0x00000010940b7224 */ /* 0x000fca00078e020b */
[----:B------:R0:W-:Y:S01]  /*60f0*/  @P5 STG.E desc[UR14][R152.64], R11 ;  /* 0x0000000b98005986 */ /* 0x0001e2000c10190e */
[----:B------:R-:W-:Y:S05]  /*6100*/  @!P2 BRA `(.L_x_119) ;  /* 0x000000000004a947 */ /* 0x000fea0003800000 */
[----:B------:R1:W5:Y:S02]  /*6110*/  LDG.E.LTC128B R22, desc[UR14][R146.64] ;  /* 0x0000000e92167981 */ /* 0x000364000c1e1920 */
.L_x_119:
[----:B------:R-:W-:Y:S05]  /*6120*/  BSYNC B1 ;  /* 0x0000000000017941 */ /* 0x000fea0003800000 */
.L_x_118:
[----:B0-----:R-:W-:Y:S01]  /*6130*/  IMAD.IADD R11, R9, 0x1, R19 ;  /* 0x00000001090b7824 */ /* 0x001fe200078e0213 */
[----:B-1----:R-:W-:Y:S01]  /*6140*/  LEA R146, P3, R18, UR10, 0x2 ;  /* 0x0000000a12927c11 */ /* 0x002fe2000f8610ff */
[----:B------:R-:W-:Y:S01]  /*6150*/  IMAD.WIDE.U32 R156, R156, 0x1e0, R164 ;  /* 0x000001e09c9c7825 */ /* 0x000fe200078e00a4 */
[----:B------:R-:W-:Y:S02]  /*6160*/  BSSY B1, `(.L_x_120) ;  /* 0x000000b000017945 */ /* 0x000fe40003800000 */
[----:B------:R-:W-:Y:S01]  /*6170*/  LEA.HI.X R147, R18, UR11, R11, 0x2, P3 ;  /* 0x0000000b12937c11 */ /* 0x000fe200098f140b */
[----:B-----5:R-:W-:Y:S01]  /*6180*/  IMAD R8, R22, R15, RZ ;  /* 0x0000000f16087224 */ /* 0x020fe200078e02ff */
[----:B------:R-:W-:Y:S01]  /*6190*/  ISETP.GT.AND P3, PT, R12, 0x78, P1 ;  /* 0x000000780c00780c */ /* 0x000fe20000f64270 */
[----:B------:R-:W-:Y:S02]  /*61a0*/  IMAD.IADD R19, R23, 0x1, R157 ;  /* 0x0000000117137824 */ /* 0x000fe400078e029d */
[----:B------:R-:W-:-:S02]  /*61b0*/  IMAD R149, R149, R16, R8 ;  /* 0x0000001095957224 */ /* 0x000fc400078e0208 */
[----:B------:R-:W-:Y:S02]  /*61c0*/  IMAD.MOV.U32 R18, RZ, RZ, R156 ;  /* 0x000000ffff127224 */ /* 0x000fe400078e009c */
[----:B------:R-:W-:-:S03]  /*61d0*/  IMAD.WIDE.U32 R158, R5, UR8, R158 ;  /* 0x00000008059e7c25 */ /* 0x000fc6000f8e009e */
[----:B------:R0:W-:Y:S03]  /*61e0*/  @P2 STG.E desc[UR14][R18.64], R149 ;  /* 0x0000009512002986 */ /* 0x0001e6000c10190e */
[----:B------:R-:W-:Y:S05]  /*61f0*/  @!P3 BRA `(.L_x_121) ;  /* 0x000000000004b947 */ /* 0x000fea0003800000 */
[----:B------:R1:W5:Y:S02]  /*6200*/  LDG.E.LTC128B R22, desc[UR14][R146.64+0x20] ;  /* 0x0000200e92167981 */ /* 0x000364000c1e1920 */
.L_x_121:
[----:B------:R-:W-:Y:S05]  /*6210*/  BSYNC B1 ;  /* 0x0000000000017941 */ /* 0x000fea0003800000 */
.L_x_120:
[----:B-----5:R-:W-:Y:S01]  /*6220*/  IMAD R5, R22, R15, RZ ;  /* 0x0000000f16057224 */ /* 0x020fe200078e02ff */
[----:B------:R-:W-:Y:S01]  /*6230*/  ISETP.GT.AND P2, PT, R12, 0x79, P1 ;  /* 0x000000790c00780c */ /* 0x000fe20000f44270 */
[----:B------:R-:W-:Y:S01]  /*6240*/  IMAD.IADD R9, R9, 0x1, R159 ;  /* 0x0000000109097824 */ /* 0x000fe200078e029f */
[----:B------:R-:W-:Y:S01]  /*6250*/  LEA R8, P5, R158, UR10, 0x2 ;  /* 0x0000000a9e087c11 */ /* 0x000fe2000f8a10ff */
[----:B------:R-:W-:Y:S01]  /*6260*/  IMAD R5, R150, R16, R5 ;  /* 0x0000001096057224 */ /* 0x000fe200078e0205 */
[----:B------:R-:W-:Y:S01]  /*6270*/  BSSY B1, `(.L_x_122) ;  /* 0x0000006000017945 */ /* 0x000fe20003800000 */
[----:B------:R-:W-:Y:S02]  /*6280*/  ISETP.GT.AND P1, PT, R13, 0x80, PT ;  /* 0x000000800d00780c */ /* 0x000fe40003f24270 */
[----:B------:R-:W-:Y:S01]  /*6290*/  LEA.HI.X R9, R158, UR11, R9, 0x2, P5 ;  /* 0x0000000b9e097c11 */ /* 0x000fe2000a8f1409 */
[----:B------:R2:W-:Y:S05]  /*62a0*/  @P3 STG.E desc[UR14][R152.64+0x20], R5 ;  /* 0x0000200598003986 */ /* 0x0005ea000c10190e */
[----:B------:R-:W-:Y:S05]  /*62b0*/  @!P2 BRA `(.L_x_123) ;  /* 0x000000000004a947 */ /* 0x000fea0003800000 */
[----:B------:R0:W5:Y:S02]  /*62c0*/  LDG.E.LTC128B R22, desc[UR14][R8.64+0x20] ;  /* 0x0000200e08167981 */ /* 0x000164000c1e1920 */
.L_x_123:
[----:B------:R-:W-:Y:S05]  /*62d0*/  BSYNC B1 ;  /* 0x0000000000017941 */ /* 0x000fea0003800000 */
.L_x_122:
[----:B--2--5:R-:W-:Y:S01]  /*62e0*/  IMAD R5, R22, R15, RZ ;  /* 0x0000000f16057224 */ /* 0x024fe200078e02ff */
[----:B------:R-:W-:Y:S01]  /*62f0*/  ISETP.GT.AND P3, PT, R12, RZ, P1 ;  /* 0x000000ff0c00720c */ /* 0x000fe20000f64270 */
[----:B------:R-:W-:Y:S02]  /*6300*/  BSSY B1, `(.L_x_124) ;  /* 0x0000005000017945 */ /* 0x000fe40003800000 */
[----:B------:R-:W-:-:S05]  /*6310*/  IMAD R5, R151, R16, R5 ;  /* 0x0000001097057224 */ /* 0x000fca00078e0205 */
[----:B------:R2:W-:Y:S05]  /*6320*/  @P2 STG.E desc[UR14][R18.64+0x20], R5 ;  /* 0x0000200512002986 */ /* 0x0005ea000c10190e */
[----:B------:R-:W-:Y:S05]  /*6330*/  @!P3 BRA `(.L_x_125) ;  /* 0x000000000004b947 */ /* 0x000fea0003800000 */
[----:B------:R0:W5:Y:S02]  /*6340*/  LDG.E.LTC128B R22, desc[UR14][R20.64+0x200] ;  /* 0x0002000e14167981 */ /* 0x000164000c1e1920 */
.L_x_125:
[----:B------:R-:W-:Y:S05]  /*6350*/  BSYNC B1 ;  /* 0x0000000000017941 */ /* 0x000fea0003800000 */
.L_x_124:
[----:B--2--5:R-:W-:Y:S01]  /*6360*/  IMAD R5, R22, R15, RZ ;  /* 0x0000000f16057224 */ /* 0x024fe200078e02ff */
[----:B------:R-:W-:Y:S01]  /*6370*/  ISETP.GT.AND P5, PT, R12, 0x1, P1 ;  /* 0x000000010c00780c */ /* 0x000fe20000fa4270 */
[----:B------:R-:W-:Y:S01]  /*6380*/  BSSY B1, `(.L_x_126) ;  /* 0x0000006000017945 */ /* 0x000fe20003800000 */
[----:B------:R-:W-:Y:S01]  /*6390*/  ISETP.GT.AND P2, PT, R13, 0x88, PT ;  /* 0x000000880d00780c */ /* 0x000fe20003f44270 */
[----:B------:R-:W-:-:S05]  /*63a0*/  IMAD R5, R24, R16, R5 ;  /* 0x0000001018057224 */ /* 0x000fca00078e0205 */
[----:B------:R2:W-:Y:S05]  /*63b0*/  @P3 STG.E desc[UR14][R172.64+0x200], R5 ;  /* 0x00020005ac003986 */ /* 0x0005ea000c10190e */
[----:B------:R-:W-:Y:S05]  /*63c0*/  @!P5 BRA `(.L_x_127) ;  /* 0x000000000004d947 */ /* 0x000fea0003800000 */
[----:B------:R0:W5:Y:S02]  /*63d0*/  LDG.E.LTC128B R22, desc[UR14][R88.64+0x200] ;  /* 0x0002000e58167981 */ /* 0x000164000c1e1920 */
.L_x_127:
[----:B------:R-:W-:Y:S05]  /*63e0*/  BSYNC B1 ;  /* 0x0000000000017941 */ /* 0x000fea0003800000 */
.L_x_126:
[----:B--2--5:R-:W-:Y:S01]  /*63f0*/  IMAD R5, R22, R15, RZ ;  /* 0x0000000f16057224 */ /* 0x024fe200078e02ff */
[----:B------:R-:W-:Y:S01]  /*6400*/  ISETP.GT.AND P3, PT, R12, RZ, P2 ;  /* 0x000000ff0c00720c */ /* 0x000fe20001764270 */
[----:B------:R-:W-:Y:S02]  /*6410*/  BSSY B1, `(.L_x_128) ;  /* 0x0000005000017945 */ /* 0x000fe40003800000 */
[----:B------:R-:W-:-:S05]  /*6420*/  IMAD R5, R25, R16, R5 ;  /* 0x0000001019057224 */ /* 0x000fca00078e0205 */
[----:B------:R2:W-:Y:S05]  /*6430*/  @P5 STG.E desc[UR14][R164.64+0x200], R5 ;  /* 0x00020005a4005986 */ /* 0x0005ea000c10190e */
[----:B------:R-:W-:Y:S05]  /*6440*/  @!P3 BRA `(.L_x_129) ;  /* 0x000000000004b947 */ /* 0x000fea0003800000 */
[----:B------:R0:W5:Y:S02]  /*6450*/  LDG.E.LTC128B R22, desc[UR14][R20.64+0x220] ;  /* 0x0002200e14167981 */ /* 0x000164000c1e1920 */
.L_x_129:
[----:B------:R-:W-:Y:S05]  /*6460*/  BSYNC B1 ;  /* 0x0000000000017941 */ /* 0x000fea0003800000 */
.L_x_128:
[----:B--2--5:R-:W-:Y:S01]  /*6470*/  IMAD R5, R22, R15, RZ ;  /* 0x0000000f16057224 */ /* 0x024fe200078e02ff */
[----:B------:R-:W-:Y:S01]  /*6480*/  ISETP.GT.AND P5, PT, R12, 0x1, P2 ;  /* 0x000000010c00780c */ /* 0x000fe200017a4270 */
[----:B------:R-:W-:Y:S02]  /*6490*/  BSSY B1, `(.L_x_130) ;  /* 0x0000005000017945 */ /* 0x000fe40003800000 */
[----:B------:R-:W-:-:S05]  /*64a0*/  IMAD R5, R26, R16, R5 ;  /* 0x000000101a057224 */ /* 0x000fca00078e0205 */
[----:B------:R2:W-:Y:S05]  /*64b0*/  @P3 STG.E desc[UR14][R172.64+0x220], R5 ;  /* 0x00022005ac003986 */ /* 0x0005ea000c10190e */
[----:B------:R-:W-:Y:S05]  /*64c0*/  @!P5 BRA `(.L_x_131) ;  /* 0x000000000004d947 */ /* 0x000fea0003800000 */
[----:B------:R0:W5:Y:S02]  /*64d0*/  LDG.E.LTC128B R22, desc[UR14][R88.64+0x220] ;  /* 0x0002200e58167981 */ /* 0x000164000c1e1920 */
.L_x_131:
[----:B------:R-:W-:Y:S05]  /*64e0*/  BSYNC B1 ;  /* 0x0000000000017941 */ /* 0x000fea0003800000 */
.L_x_130:
[----:B--2--5:R-:W-:Y:S01]  /*64f0*/  IMAD R5, R22, R15, RZ ;  /* 0x0000000f16057224 */ /* 0x024fe200078e02ff */
[----:B------:R-:W-:Y:S01]  /*6500*/  ISETP.GT.AND P3, PT, R12, 0x8, P1 ;  /* 0x000000080c00780c */ /* 0x000fe20000f64270 */
[----:B------:R-:W-:Y:S02]  /*6510*/  BSSY B1, `(.L_x_132) ;  /* 0x0000005000017945 */ /* 0x000fe40003800000 */
[----:B------:R-:W-:-:S05]  /*6520*/  IMAD R5, R27, R16, R5 ;  /* 0x000000101b057224 */ /* 0x000fca00078e0205 */
[----:B------:R2:W-:Y:S05]  /*6530*/  @P5 STG.E desc[UR14][R164.64+0x220], R5 ;  /* 0x00022005a4005986 */ /* 0x0005ea000c10190e */
[----:B------:R-:W-:Y:S05]  /*6540*/  @!P3 BRA `(.L_x_133) ;  /* 0x000000000004b947 */ /* 0x000fea0003800000 */
[----:B------:R0:W5:Y:S02]  /*6550*/  LDG.E.LTC128B R22, desc[UR14][R90.64+0x200] ;  /* 0x0002000e5a167981 */ /* 0x000164000c1e1920 */
.L_x_133:
[----:B------:R-:W-:Y:S05]  /*6560*/  BSYNC B1 ;  /* 0x0000000000017941 */ /* 0x000fea0003800000 */
.L_x_132:
[----:B--2--5:R-:W-:Y:S01]  /*6570*/  IMAD R5, R22, R15, RZ ;  /* 0x0000000f16057224 */ /* 0x024fe200078e02ff */
[----:B------:R-:W-:Y:S01]  /*6580*/  ISETP.GT.AND P5, PT, R12, 0x9, P1 ;  /* 0x000000090c00780c */ /* 0x000fe20000fa4270 */
[----:B------:R-:W-:Y:S02]  /*6590*/  BSSY B1, `(.L_x_134) ;  /* 0x0000005000017945 */ /* 0x000fe40003800000 */
[----:B------:R-:W-:-:S05]  /*65a0*/  IMAD R5, R28, R16, R5 ;  /* 0x000000101c057224 */ /* 0x000fca00078e0205 */
[----:B------:R2:W-:Y:S05]  /*65b0*/  @P3 STG.E desc[UR14][R162.64+0x200], R5 ;  /* 0x00020005a2003986 */ /* 0x0005ea000c10190e */
[----:B------:R-:W-:Y:S05]  /*65c0*/  @!P5 BRA `(.L_x_135) ;  /* 0x000000000004d947 */ /* 0x000fea0003800000 */
[----:B------:R0:W5:Y:S02]  /*65d0*/  LDG.E.LTC128B R22, desc[UR14][R92.64+0x200] ;  /* 0x0002000e5c167981 */ /* 0x000164000c1e1920 */
.L_x_135:
[----:B------:R-:W-:Y:S05]  /*65e0*/  BSYNC B1 ;  /* 0x0000000000017941 */ /* 0x000fea0003800000 */
.L_x_134:
[----:B--2--5:R-:W-:Y:S01]  /*65f0*/  IMAD R5, R22, R15, RZ ;  /* 0x0000000f16057224 */ /* 0x024fe200078e02ff */
[----:B------:R-:W-:Y:S01]  /*6600*/  ISETP.GT.AND P3, PT, R12, 0x8, P2 ;  /* 0x000000080c00780c */ /* 0x000fe20001764270 */
[----:B------:R-:W-:Y:S02]  /*6610*/  BSSY B1, `(.L_x_136) ;  /* 0x0000005000017945 */ /* 0x000fe40003800000 */
[----:B------:R-:W-:-:S05]  /*6620*/  IMAD R5, R29, R16, R5 ;  /* 0x000000101d057224 */ /* 0x000fca00078e0205 */
[----:B------:R2:W-:Y:S05]  /*6630*/  @P5 STG.E desc[UR14][R160.64+0x200], R5 ;  /* 0x00020005a0005986 */ /* 0x0005ea000c10190e */
[----:B------:R-:W-:Y:S05]  /*6640*/  @!P3 BRA `(.L_x_137) ;  /* 0x000000000004b947 */ /* 0x000fea0003800000 */
[----:B------:R0:W5:Y:S02]  /*6650*/  LDG.E.LTC128B R22, desc[UR14][R90.64+0x220] ;  /* 0x0002200e5a167981 */ /* 0x000164000c1e1920 */
.L_x_137:
[----:B------:R-:W-:Y:S05]  /*6660*/  BSYNC B1 ;  /* 0x0000000000017941 */ /* 0x000fea0003800000 */
.L_x_136:
[----:B--2--5:R-:W-:Y:S01]  /*6670*/  IMAD R5, R22, R15, RZ ;  /* 0x0000000f16057224 */ /* 0x024fe200078e02ff */
[----:B------:R-:W-:Y:S01]  /*6680*/  ISETP.GT.AND P5, PT, R12, 0x9, P2 ;  /* 0x000000090c00780c */ /* 0x000fe200017a4270 */
[----:B------:R-:W-:Y:S02]  /*6690*/  BSSY B1, `(.L_x_138) ;  /* 0x0000005000017945 */ /* 0x000fe40003800000 */
[----:B------:R-:W-:-:S05]  /*66a0*/  IMAD R5, R30, R16, R5 ;  /* 0x000000101e057224 */ /* 0x000fca00078e0205 */
[----:B------:R2:W-:Y:S05]  /*66b0*/  @P3 STG.E desc[UR14][R162.64+0x220], R5 ;  /* 0x00022005a2003986 */ /* 0x0005ea000c10190e */
[----:B------:R-:W-:Y:S05]  /*66c0*/  @!P5 BRA `(.L_x_139) ;  /* 0x000000000004d947 */ /* 0x000fea0003800000 */
[----:B------:R0:W5:Y:S02]  /*66d0*/  LDG.E.LTC128B R22, desc[UR14][R92.64+0x220] ;  /* 0x0002200e5c167981 */ /* 0x000164000c1e1920 */
.L_x_139:
[----:B------:R-:W-:Y:S05]  /*66e0*/  BSYNC B1 ;  /* 0x0000000000017941 */ /* 0x000fea0003800000 */
.L_x_138:
[----:B--2--5:R-:W-:Y:S01]  /*66f0*/  IMAD R5, R22, R15, RZ ;  /* 0x0000000f16057224 */ /* 0x024fe200078e02ff */
[----:B------:R-:W-:Y:S01]  /*6700*/  ISETP.GT.AND P3, PT, R12, 0x10, P1 ;  /* 0x000000100c00780c */ /* 0x000fe20000f64270 */
[----:B------:R-:W-:Y:S02]  /*6710*/  BSSY B1, `(.L_x_140) ;  /* 0x0000005000017945 */ /* 0x000fe40003800000 */
[----:B------:R-:W-:-:S05]  /*6720*/  IMAD R5, R31, R16, R5 ;  /* 0x000000101f057224 */ /* 0x000fca00078e0205 */
[----:B------:R2:W-:Y:S05]  /*6730*/  @P5 STG.E desc[UR14][R160.64+0x220], R5 ;  /* 0x00022005a0005986 */ /* 0x0005ea000c10190e */
[----:B------:R-:W-:Y:S05]  /*6740*/  @!P3 BRA `(.L_x_141) ;  /* 0x000000000004b947 */ /* 0x000fea0003800000 */
[----:B------:R0:W5:Y:S02]  /*6750*/  LDG.E.LTC128B R22, desc[UR14][R94.64+0x200] ;  /* 0x0002000e5e167981 */ /* 0x000164000c1e1920 */
.L_x_141:
[----:B------:R-:W-:Y:S05]  /*6760*/  BSYNC B1 ;  /* 0x0000000000017941 */ /* 0x000fea0003800000 */
.L_x_140:
[----:B--2--5:R-:W-:Y:S01]  /*6770*/  IMAD R5, R22, R15, RZ ;  /* 0x0000000f16057224 */ /* 0x024fe200078e02ff */
[----:B------:R-:W-:Y:S01]  /*6780*/  ISETP.GT.AND P5, PT, R12, 0x11, P1 ;  /* 0x000000110c00780c */ /* 0x000fe20000fa4270 */
[----:B------:R-:W-:Y:S02]  /*6790*/  BSSY B1, `(.L_x_142) ;  /* 0x0000005000017945 */ /* 0x000fe40003800000 */
[----:B------:R-:W-:-:S05]  /*67a0*/  IMAD R5, R32, R16, R5 ;  /* 0x0000001020057224 */ /* 0x000fca00078e0205 */
[----:B------:R2:W-:Y:S05]  /*67b0*/  @P3 STG.E desc[UR14][R168.64+0x200], R5 ;  /* 0x00020005a8003986 */ /* 0x0005ea000c10190e */
[----:B------:R-:W-:Y:S05]  /*67c0*/  @!P5 BRA `(.L_x_143) ;  /* 0x000000000004d947 */ /* 0x000fea0003800000 */
[----:B------:R0:W5:Y:S02]  /*67d0*/  LDG.E.LTC128B R22, desc[UR14][R96.64+0x200] ;  /* 0x0002000e60167981 */ /* 0x000164000c1e1920 */
.L_x_143:
[----:B------:R-:W-:Y:S05]  /*67e0*/  BSYNC B1 ;  /* 0x0000000000017941 */ /* 0x000fea0003800000 */
.L_x_142:
[----:B--2--5:R-:W-:Y:S01]  /*67f0*/  IMAD R5, R22, R15, RZ ;  /* 0x0000000f16057224 */ /* 0x024fe200078e02ff */
[----:B------:R-:W-:Y:S01]  /*6800*/  ISETP.GT.AND P3, PT, R12, 0x10, P2 ;  /* 0x000000100c00780c */ /* 0x000fe20001764270 */
[----:B------:R-:W-:Y:S02]  /*6810*/  BSSY B1, `(.L_x_144) ;  /* 0x0000005000017945 */ /* 0x000fe40003800000 */
[----:B------:R-:W-:-:S05]  /*6820*/  IMAD R5, R33, R16, R5 ;  /* 0x0000001021057224 */ /* 0x000fca00078e0205 */
[----:B------:R2:W-:Y:S05]  /*6830*/  @P5 STG.E desc[UR14][R166.64+0x200], R5 ;  /* 0x00020005a6005986 */ /* 0x0005ea000c10190e */
[----:B------:R-:W-:Y:S05]  /*6840*/  @!P3 BRA `(.L_x_145) ;  /* 0x000000000004b947 */ /* 0x000fea0003800000 */
[----:B------:R0:W5:Y:S02]  /*6850*/  LDG.E.LTC128B R22, desc[UR14][R94.64+0x220] ;  /* 0x0002200e5e167981 */ /* 0x000164000c1e1920 */
.L_x_145:
[----:B------:R-:W-:Y:S05]  /*6860*/  BSYNC B1 ;  /* 0x0000000000017941 */ /* 0x000fea0003800000 */
.L_x_144:
[----:B--2--5:R-:W-:Y:S01]  /*6870*/  IMAD R5, R22, R15, RZ ;  /* 0x0000000f16057224 */ /* 0x024fe200078e02ff */
[----:B------:R-:W-:Y:S01]  /*6880*/  ISETP.GT.AND P5, PT, R12, 0x11, P2 ;  /* 0x000000110c00780c */ /* 0x000fe200017a4270 */
[----:B------:R-:W-:Y:S02]  /*6890*/  BSSY B1, `(.L_x_146) ;  /* 0x0000005000017945 */ /* 0x000fe40003800000 */
[----:B------:R-:W-:-:S05]  /*68a0*/  IMAD R5, R34, R16, R5 ;  /* 0x0000001022057224 */ /* 0x000fca00078e0205 */
[----:B------:R2:W-:Y:S05]  /*68b0*/  @P3 STG.E desc[UR14][R168.64+0x220], R5 ;  /* 0x00022005a8003986 */ /* 0x0005ea000c10190e */
[----:B------:R-:W-:Y:S05]  /*68c0*/  @!P5 BRA `(.L_x_147) ;  /* 0x000000000004d947 */ /* 0x000fea0003800000 */
[----:B------:R0:W5:Y:S02]  /*68d0*/  LDG.E.LTC128B R22, desc[UR14][R96.64+0x220] ;  /* 0x0002200e60167981 */ /* 0x000164000c1e1920 */
.L_x_147:
[----:B------:R-:W-:Y:S05]  /*68e0*/  BSYNC B1 ;  /* 0x0000000000017941 */ /* 0x000fea0003800000 */
.L_x_146:
[----:B--2--5:R-:W-:Y:S01]  /*68f0*/  IMAD R5, R22, R15, RZ ;  /* 0x0000000f16057224 */ /* 0x024fe200078e02ff */
[----:B------:R-:W-:Y:S01]  /*6900*/  ISETP.GT.AND P3, PT, R12, 0x18, P1 ;  /* 0x000000180c00780c */ /* 0x000fe20000f64270 */
[----:B------:R-:W-:Y:S02]  /*6910*/  BSSY B1, `(.L_x_148) ;  /* 0x0000005000017945 */ /* 0x000fe40003800000 */
[----:B------:R-:W-:-:S05]  /*6920*/  IMAD R5, R35, R16, R5 ;  /* 0x0000001023057224 */ /* 0x000fca00078e0205 */
[----:B------:R2:W-:Y:S05]  /*6930*/  @P5 STG.E desc[UR14][R166.64+0x220], R5 ;  /* 0x00022005a6005986 */ /* 0x0005ea000c10190e */
[----:B------:R-:W-:Y:S05]  /*6940*/  @!P3 BRA `(.L_x_149) ;  /* 0x000000000004b947 */ /* 0x000fea0003800000 */
[----:B------:R0:W5:Y:S02]  /*6950*/  LDG.E.LTC128B R22, desc[UR14][R100.64+0x200] ;  /* 0x0002000e64167981 */ /* 0x000164000c1e1920 */
.L_x_149:
[----:B------:R-:W-:Y:S05]  /*6960*/  BSYNC B1 ;  /* 0x0000000000017941 */ /* 0x000fea0003800000 */
.L_x_148:
[----:B--2--5:R-:W-:Y:S01]  /*6970*/  IMAD R5, R22, R15, RZ ;  /* 0x0000000f16057224 */ /* 0x024fe200078e02ff */
[----:B------:R-:W-:Y:S01]  /*6980*/  ISETP.GT.AND P5, PT, R12, 0x19, P1 ;  /* 0x000000190c00780c */ /* 0x000fe20000fa4270 */
[----:B------:R-:W-:Y:S02]  /*6990*/  BSSY B1, `(.L_x_150) ;  /* 0x0000005000017945 */ /* 0x000fe40003800000 */
[----:B------:R-:W-:-:S05]  /*69a0*/  IMAD R5, R36, R16, R5 ;  /* 0x0000001024057224 */ /* 0x000fca00078e0205 */
[----:B------:R2:W-:Y:S05]  /*69b0*/  @P3 STG.E desc[UR14][R170.64+0x200], R5 ;  /* 0x00020005aa003986 */ /* 0x0005ea000c10190e */
[----:B------:R-:W-:Y:S05]  /*69c0*/  @!P5 BRA `(.L_x_151) ;  /* 0x000000000004d947 */ /* 0x000fea0003800000 */
[----:B------:R0:W5:Y:S02]  /*69d0*/  LDG.E.LTC128B R22, desc[UR14][R174.64+0x200] ;  /* 0x0002000eae167981 */ /* 0x000164000c1e1920 */
.L_x_151:
[----:B------:R-:W-:Y:S05]  /*69e0*/  BSYNC B1 ;  /* 0x0000000000017941 */ /* 0x000fea0003800000 */
.L_x_150:
[----:B--2--5:R-:W-:Y:S01]  /*69f0*/  IMAD R5, R22, R15, RZ ;  /* 0x0000000f16057224 */ /* 0x024fe200078e02ff */
[----:B------:R-:W-:Y:S01]  /*6a00*/  ISETP.GT.AND P3, PT, R12, 0x18, P2 ;  /* 0x000000180c00780c */ /* 0x000fe20001764270 */
[----:B------:R-:W-:Y:S02]  /*6a10*/  BSSY B1, `(.L_x_152) ;  /* 0x0000005000017945 */ /* 0x000fe40003800000 */
[----:B------:R-:W-:-:S05]  /*6a20*/  IMAD R5, R37, R16, R5 ;  /* 0x0000001025057224 */ /* 0x000fca00078e0205 */
[----:B------:R2:W-:Y:S05]  /*6a30*/  @P5 STG.E desc[UR14][R98.64+0x200], R5 ;  /* 0x0002000562005986 */ /* 0x0005ea000c10190e */
[----:B------:R-:W-:Y:S05]  /*6a40*/  @!P3 BRA `(.L_x_153) ;  /* 0x000000000004b947 */ /* 0x000fea0003800000 */
[----:B------:R0:W5:Y:S02]  /*6a50*/  LDG.E.LTC128B R22, desc[UR14][R100.64+0x220] ;  /* 0x0002200e64167981 */ /* 0x000164000c1e1920 */
.L_x_153:
[----:B------:R-:W-:Y:S05]  /*6a60*/  BSYNC B1 ;  /* 0x0000000000017941 */ /* 0x000fea0003800000 */
.L_x_152:
[----:B--2--5:R-:W-:Y:S01]  /*6a70*/  IMAD R5, R22, R15, RZ ;  /* 0x0000000f16057224 */ /* 0x024fe200078e02ff */
[----:B------:R-:W-:Y:S01]  /*6a80*/  ISETP.GT.AND P5, PT, R12, 0x19, P2 ;  /* 0x000000190c00780c */ /* 0x000fe200017a4270 */
[----:B------:R-:W-:Y:S02]  /*6a90*/  BSSY B1, `(.L_x_154) ;  /* 0x0000005000017945 */ /* 0x000fe40003800000 */
[----:B------:R-:W-:-:S05]  /*6aa0*/  IMAD R5, R38, R16, R5 ;  /* 0x0000001026057224 */ /* 0x000fca00078e0205 */
[----:B------:R2:W-:Y:S05]  /*6ab0*/  @P3 STG.E desc[UR14][R170.64+0x220], R5 ;  /* 0x00022005aa003986 */ /* 0x0005ea000c10190e */
[----:B------:R-:W-:Y:S05]  /*6ac0*/  @!P5 BRA `(.L_x_155) ;  /* 0x000000000004d947 */ /* 0x000fea0003800000 */
[----:B------:R0:W5:Y:S02]  /*6ad0*/  LDG.E.LTC128B R22, desc[UR14][R174.64+0x220] ;  /* 0x0002200eae167981 */ /* 0x000164000c1e1920 */
.L_x_155:
[----:B------:R-:W-:Y:S05]  /*6ae0*/  BSYNC B1 ;  /* 0x0000000000017941 */ /* 0x000fea0003800000 */
.L_x_154:
[----:B--2--5:R-:W-:Y:S01]  /*6af0*/  IMAD R5, R22, R15, RZ ;  /* 0x0000000f16057224 */ /* 0x024fe200078e02ff */
[----:B------:R-:W-:Y:S01]  /*6b00*/  ISETP.GT.AND P3, PT, R12, 0x20, P1 ;  /* 0x000000200c00780c */ /* 0x000fe20000f64270 */
[----:B------:R-:W-:Y:S02]  /*6b10*/  BSSY B1, `(.L_x_156) ;  /* 0x0000005000017945 */ /* 0x000fe40003800000 */
[----:B------:R-:W-:-:S05]  /*6b20*/  IMAD R5, R39, R16, R5 ;  /* 0x0000001027057224 */ /* 0x000fca00078e0205 */
[----:B------:R2:W-:Y:S05]  /*6b30*/  @P5 STG.E desc[UR14][R98.64+0x220], R5 ;  /* 0x0002200562005986 */ /* 0x0005ea000c10190e */
[----:B------:R-:W-:Y:S05]  /*6b40*/  @!P3 BRA `(.L_x_157) ;  /* 0x000000000004b947 */ /* 0x000fea0003800000 */
[----:B------:R0:W5:Y:S02]  /*6b50*/  LDG.E.LTC128B R22, desc[UR14][R102.64+0x200] ;  /* 0x0002000e66167981 */ /* 0x000164000c1e1920 */
.L_x_157:
[----:B------:R-:W-:Y:S05]  /*6b60*/  BSYNC B1 ;  /* 0x0000000000017941 */ /* 0x000fea0003800000 */
.L_x_156:
[----:B--2--5:R-:W-:Y:S01]  /*6b70*/  IMAD R5, R22, R15, RZ ;  /* 0x0000000f16057224 */ /* 0x024fe200078e02ff */
[----:B------:R-:W-:Y:S01]  /*6b80*/  ISETP.GT.AND P5, PT, R12, 0x21, P1 ;  /* 0x000000210c00780c */ /* 0x000fe20000fa4270 */
[----:B------:R-:W-:Y:S02]  /*6b90*/  BSSY B1, `(.L_x_158) ;  /* 0x0000005000017945 */ /* 0x000fe40003800000 */
[----:B------:R-:W-:-:S05]  /*6ba0*/  IMAD R5, R40, R16, R5 ;  /* 0x0000001028057224 */ /* 0x000fca00078e0205 */
[----:B------:R2:W-:Y:S05]  /*6bb0*/  @P3 STG.E desc[UR14][R178.64+0x200], R5 ;  /* 0x00020005b2003986 */ /* 0x0005ea000c10190e */
[----:B------:R-:W-:Y:S05]  /*6bc0*/  @!P5 BRA `(.L_x_159) ;  /* 0x000000000004d947 */ /* 0x000fea0003800000 */
[----:B------:R0:W5:Y:S02]  /*6bd0*/  LDG.E.LTC128B R22, desc[UR14][R104.64+0x200] ;  /* 0x0002000e68167981 */ /* 0x000164000c1e1920 */
.L_x_159:
[----:B------:R-:W-:Y:S05]  /*6be0*/  BSYNC B1 ;  /* 0x0000000000017941 */ /* 0x000fea0003800000 */
.L_x_158:
[----:B--2--5:R-:W-:Y:S01]  /*6bf0*/  IMAD R5, R22, R15, RZ ;  /* 0x0000000f16057224 */ /* 0x024fe200078e02ff */
[----:B------:R-:W-:Y:S01]  /*6c00*/  ISETP.GT.AND P3, PT, R12, 0x20, P2 ;  /* 0x000000200c00780c */ /* 0x000fe20001764270 */
[----:B------:R-:W-:Y:S02]  /*6c10*/  BSSY B1, `(.L_x_160) ;  /* 0x0000005000017945 */ /* 0x000fe40003800000 */
[----:B------:R-:W-:-:S05]  /*6c20*/  IMAD R5, R41, R16, R5 ;  /* 0x0000001029057224 */ /* 0x000fca00078e0205 */
[----:B------:R2:W-:Y:S05]  /*6c30*/  @P5 STG.E desc[UR14][R176.64+0x200], R5 ;  /* 0x00020005b0005986 */ /* 0x0005ea000c10190e */
[----:B------:R-:W-:Y:S05]  /*6c40*/  @!P3 BRA `(.L_x_161) ;  /* 0x000000000004b947 */ /* 0x000fea0003800000 */
[----:B------:R0:W5:Y:S02]  /*6c50*/  LDG.E.LTC128B R22, desc[UR14][R102.64+0x220] ;  /* 0x0002200e66167981 */ /* 0x000164000c1e1920 */
.L_x_161:
[----:B------:R-:W-:Y:S05]  /*6c60*/  BSYNC B1 ;  /* 0x0000000000017941 */ /* 0x000fea0003800000 */
.L_x_160:
[----:B--2--5:R-:W-:Y:S01]  /*6c70*/  IMAD R5, R22, R15, RZ ;  /* 0x0000000f16057224 */ /* 0x024fe200078e02ff */
[----:B------:R-:W-:Y:S01]  /*6c80*/  ISETP.GT.AND P5, PT, R12, 0x21, P2 ;  /* 0x000000210c00780c */ /* 0x000fe200017a4270 */
[----:B------:R-:W-:Y:S02]  /*6c90*/  BSSY B1, `(.L_x_162) ;  /* 0x0000005000017945 */ /* 0x000fe40003800000 */
[----:B------:R-:W-:-:S05]  /*6ca0*/  IMAD R5, R42, R16, R5 ;  /* 0x000000102a057224 */ /* 0x000fca00078e0205 */
[----:B------:R2:W-:Y:S05]  /*6cb0*/  @P3 STG.E desc[UR14][R178.64+0x220], R5 ;  /* 0x00022005b2003986 */ /* 0x0005ea000c10190e */
[----:B------:R-:W-:Y:S05]  /*6cc0*/  @!P5 BRA `(.L_x_163) ;  /* 0x000000000004d947 */ /* 0x000fea0003800000 */
[----:B------:R0:W5:Y:S02]  /*6cd0*/  LDG.E.LTC128B R22, desc[UR14][R104.64+0x220] ;  /* 0x0002200e68167981 */ /* 0x000164000c1e1920 */
.L_x_163:
[----:B------:R-:W-:Y:S05]  /*6ce0*/  BSYNC B1 ;  /* 0x0000000000017941 */ /* 0x000fea0003800000 */
.L_x_162:
[----:B--2--5:R-:W-:Y:S01]  /*6cf0*/  IMAD R5, R22, R15, RZ ;  /* 0x0000000f16057224 */ /* 0x024fe200078e02ff */
[----:B------:R-:W-:Y:S01]  /*6d00*/  ISETP.GT.AND P3, PT, R12, 0x28, P1 ;  /* 0x000000280c00780c */ /* 0x000fe20000f64270 */
[----:B------:R-:W-:Y:S02]  /*6d10*/  BSSY B1, `(.L_x_164) ;  /* 0x0000005000017945 */ /* 0x000fe40003800000 */
[----:B------:R-:W-:-:S05]  /*6d20*/  IMAD R5, R43, R16, R5 ;  /* 0x000000102b057224 */ /* 0x000fca00078e0205 */
[----:B------:R2:W-:Y:S05]  /*6d30*/  @P5 STG.E desc[UR14][R176.64+0x220], R5 ;  /* 0x00022005b0005986 */ /* 0x0005ea000c10190e */
[----:B------:R-:W-:Y:S05]  /*6d40*/  @!P3 BRA `(.L_x_165) ;  /* 0x000000000004b947 */ /* 0x000fea0003800000 */
[----:B------:R0:W5:Y:S02]  /*6d50*/  LDG.E.LTC128B R22, desc[UR14][R108.64+0x200] ;  /* 0x0002000e6c167981 */ /* 0x000164000c1e1920 */
.L_x_165:
[----:B------:R-:W-:Y:S05]  /*6d60*/  BSYNC B1 ;  /* 0x0000000000017941 */ /* 0x000fea0003800000 */
.L_x_164:
[----:B--2--5:R-:W-:Y:S01]  /*6d70*/  IMAD R5, R22, R15, RZ ;  /* 0x0000000f16057224 */ /* 0x024fe200078e02ff */
[----:B------:R-:W-:Y:S01]  /*6d80*/  ISETP.GT.AND P5, PT, R12, 0x29, P1 ;  /* 0x000000290c00780c */ /* 0x000fe20000fa4270 */
[----:B------:R-:W-:Y:S02]  /*6d90*/  BSSY B1, `(.L_x_166) ;  /* 0x0000005000017945 */ /* 0x000fe40003800000 */
[----:B------:R-:W-:-:S05]  /*6da0*/  IMAD R5, R44, R16, R5 ;  /* 0x000000102c057224 */ /* 0x000fca00078e0205 */
[----:B------:R2:W-:Y:S05]  /*6db0*/  @P3 STG.E desc[UR14][R180.64+0x200], R5 ;  /* 0x00020005b4003986 */ /* 0x0005ea000c10190e */
[----:B------:R-:W-:Y:S05]  /*6dc0*/  @!P5 BRA `(.L_x_167) ;  /* 0x000000000004d947 */ /* 0x000fea0003800000 */
[----:B------:R0:W5:Y:S02]  /*6dd0*/  LDG.E.LTC128B R22, desc[UR14][R182.64+0x200] ;  /* 0x0002000eb6167981 */ /* 0x000164000c1e1920 */
.L_x_167:
[----:B------:R-:W-:Y:S05]  /*6de0*/  BSYNC B1 ;  /* 0x0000000000017941 */ /* 0x000fea0003800000 */
.L_x_166:
[----:B--2--5:R-:W-:Y:S01]  /*6df0*/  IMAD R5, R22, R15, RZ ;  /* 0x0000000f16057224 */ /* 0x024fe200078e02ff */
[----:B------:R-:W-:Y:S01]  /*6e00*/  ISETP.GT.AND P3, PT, R12, 0x28, P2 ;  /* 0x000000280c00780c */ /* 0x000fe20001764270 */
[----:B------:R-:W-:Y:S02]  /*6e10*/  BSSY B1, `(.L_x_168) ;  /* 0x0000005000017945 */ /* 0x000fe40003800000 */
[----:B------:R-:W-:-:S05]  /*6e20*/  IMAD R5, R45, R16, R5 ;  /* 0x000000102d057224 */ /* 0x000fca00078e0205 */
[----:B------:R2:W-:Y:S05]  /*6e30*/  @P5 STG.E desc[UR14][R106.64+0x200], R5 ;  /* 0x000200056a005986 */ /* 0x0005ea000c10190e */
[----:B------:R-:W-:Y:S05]  /*6e40*/  @!P3 BRA `(.L_x_169) ;  /* 0x000000000004b947 */ /* 0x000fea0003800000 */
[----:B------:R0:W5:Y:S02]  /*6e50*/  LDG.E.LTC128B R22, desc[UR14][R108.64+0x220] ;  /* 0x0002200e6c167981 */ /* 0x000164000c1e1920 */
.L_x_169:
[----:B------:R-:W-:Y:S05]  /*6e60*/  BSYNC B1 ;  /* 0x0000000000017941 */ /* 0x000fea0003800000 */
.L_x_168:
[----:B--2--5:R-:W-:Y:S01]  /*6e70*/  IMAD R5, R22, R15, RZ ;  /* 0x0000000f16057224 */ /* 0x024fe200078e02ff */
[----:B------:R-:W-:Y:S01]  /*6e80*/  ISETP.GT.AND P5, PT, R12, 0x29, P2 ;  /* 0x000000290c00780c */ /* 0x000fe200017a4270 */
[----:B------:R-:W-:Y:S02]  /*6e90*/  BSSY B1, `(.L_x_170) ;  /* 0x0000005000017945 */ /* 0x000fe40003800000 */
[----:B------:R-:W-:-:S05]  /*6ea0*/  IMAD R5, R46, R16, R5 ;  /* 0x000000102e057224 */ /* 0x000fca00078e0205 */
[----:B------:R2:W-:Y:S05]  /*6eb0*/  @P3 STG.E desc[UR14][R180.64+0x220], R5 ;  /* 0x00022005b4003986 */ /* 0x0005ea000c10190e */
[----:B------:R-:W-:Y:S05]  /*6ec0*/  @!P5 BRA `(.L_x_171) ;  /* 0x000000000004d947 */ /* 0x000fea0003800000 */
[----:B------:R0:W5:Y:S02]  /*6ed0*/  LDG.E.LTC128B R22, desc[UR14][R182.64+0x220] ;  /* 0x0002200eb6167981 */ /* 0x000164000c1e1920 */
.L_x_171:
[----:B------:R-:W-:Y:S05]  /*6ee0*/  BSYNC B1 ;  /* 0x0000000000017941 */ /* 0x000fea0003800000 */
.L_x_170:
[----:B--2--5:R-:W-:Y:S01]  /*6ef0*/  IMAD R5, R22, R15, RZ ;  /* 0x0000000f16057224 */ /* 0x024fe200078e02ff */
[----:B------:R-:W-:Y:S01]  /*6f00*/  ISETP.GT.AND P3, PT, R12, 0x30, P1 ;  /* 0x000000300c00780c */ /* 0x000fe20000f64270 */
[----:B------:R-:W-:Y:S02]  /*6f10*/  BSSY B1, `(.L_x_172) ;  /* 0x0000005000017945 */ /* 0x000fe40003800000 */
[----:B------:R-:W-:-:S05]  /*6f20*/  IMAD R5, R47, R16, R5 ;  /* 0x000000102f057224 */ /* 0x000fca00078e0205 */
[----:B------:R2:W-:Y:S05]  /*6f30*/  @P5 STG.E desc[UR14][R106.64+0x220], R5 ;  /* 0x000220056a005986 */ /* 0x0005ea000c10190e */
[----:B------:R-:W-:Y:S05]  /*6f40*/  @!P3 BRA `(.L_x_173) ;  /* 0x000000000004b947 */ /* 0x000fea0003800000 */
[----:B------:R0:W5:Y:S02]  /*6f50*/  LDG.E.LTC128B R22, desc[UR14][R112.64+0x200] ;  /* 0x0002000e70167981 */ /* 0x000164000c1e1920 */
.L_x_173:
[----:B------:R-:W-:Y:S05]  /*6f60*/  BSYNC B1 ;  /* 0x0000000000017941 */ /* 0x000fea0003800000 */
.L_x_172:
[----:B--2--5:R-:W-:Y:S01]  /*6f70*/  IMAD R5, R22, R15, RZ ;  /* 0x0000000f16057224 */ /* 0x024fe200078e02ff */
[----:B------:R-:W-:Y:S01]  /*6f80*/  ISETP.GT.AND P5, PT, R12, 0x31, P1 ;  /* 0x000000310c00780c */ /* 0x000fe20000fa4270 */
[----:B------:R-:W-:Y:S02]  /*6f90*/  BSSY B1, `(.L_x_174) ;  /* 0x0000005000017945 */ /* 0x000fe40003800000 */
[----:B------:R-:W-:-:S05]  /*6fa0*/  IMAD R5, R48, R16, R5 ;  /* 0x0000001030057224 */ /* 0x000fca00078e0205 */
[----:B------:R2:W-:Y:S05]  /*6fb0*/  @P3 STG.E desc[UR14][R184.64+0x200], R5 ;  /* 0x00020005b8003986 */ /* 0x0005ea000c10190e */
[----:B------:R-:W-:Y:S05]  /*6fc0*/  @!P5 BRA `(.L_x_175) ;  /* 0x000000000004d947 */ /* 0x000fea0003800000 */
[----:B------:R0:W5:Y:S02]  /*6fd0*/  LDG.E.LTC128B R22, desc[UR14][R186.64+0x200] ;  /* 0x0002000eba167981 */ /* 0x000164000c1e1920 */
.L_x_175:
[----:B------:R-:W-:Y:S05]  /*6fe0*/  BSYNC B1 ;  /* 0x0000000000017941 */ /* 0x000fea0003800000 */
.L_x_174:
[----:B--2--5:R-:W-:Y:S01]  /*6ff0*/  IMAD R5, R22, R15, RZ ;  /* 0x0000000f16057224 */ /* 0x024fe200078e02ff */
[----:B------:R-:W-:Y:S01]  /*7000*/  ISETP.GT.AND P3, PT, R12, 0x30, P2 ;  /* 0x000000300c00780c */ /* 0x000fe20001764270 */
[----:B------:R-:W-:Y:S02]  /*7010*/  BSSY B1, `(.L_x_176) ;  /* 0x0000005000017945 */ /* 0x000fe40003800000 */
[----:B------:R-:W-:-:S05]  /*7020*/  IMAD R5, R49, R16, R5 ;  /* 0x0000001031057224 */ /* 0x000fca00078e0205 */
[----:B------:R2:W-:Y:S05]  /*7030*/  @P5 STG.E desc[UR14][R110.64+0x200], R5 ;  /* 0x000200056e005986 */ /* 0x0005ea000c10190e */
[----:B------:R-:W-:Y:S05]  /*7040*/  @!P3 BRA `(.L_x_177) ;  /* 0x000000000004b947 */ /* 0x000fea0003800000 */
[----:B------:R0:W5:Y:S02]  /*7050*/  LDG.E.LTC128B R22, desc[UR14][R112.64+0x220] ;  /* 0x0002200e70167981 */ /* 0x000164000c1e1920 */
.L_x_177:
[----:B------:R-:W-:Y:S05]  /*7060*/  BSYNC B1 ;  /* 0x0000000000017941 */ /* 0x000fea0003800000 */
.L_x_176:
[----:B--2--5:R-:W-:Y:S01]  /*7070*/  IMAD R5, R22, R15, RZ ;  /* 0x0000000f16057224 */ /* 0x024fe200078e02ff */
[----:B------:R-:W-:Y:S01]  /*7080*/  ISETP.GT.AND P5, PT, R12, 0x31, P2 ;  /* 0x000000310c00780c */ /* 0x000fe200017a4270 */
[----:B------:R-:W-:Y:S02]  /*7090*/  BSSY B1, `(.L_x_178) ;  /* 0x0000005000017945 */ /* 0x000fe40003800000 */
[----:B------:R-:W-:-:S05]  /*70a0*/  IMAD R5, R50, R16, R5 ;  /* 0x0000001032057224 */ /* 0x000fca00078e0205 */
[----:B------:R2:W-:Y:S05]  /*70b0*/  @P3 STG.E desc[UR14][R184.64+0x220], R5 ;  /* 0x00022005b8003986 */ /* 0x0005ea000c10190e */
[----:B------:R-:W-:Y:S05]  /*70c0*/  @!P5 BRA `(.L_x_179) ;  /* 0x000000000004d947 */ /* 0x000fea0003800000 */
[----:B------:R0:W5:Y:S02]  /*70d0*/  LDG.E.LTC128B R22, desc[UR14][R186.64+0x220] ;  /* 0x0002200eba167981 */ /* 0x000164000c1e1920 */
.L_x_179:
[----:B------:R-:W-:Y:S05]  /*70e0*/  BSYNC B1 ;  /* 0x0000000000017941 */ /* 0x000fea0003800000 */
.L_x_178:
[----:B--2--5:R-:W-:Y:S01]  /*70f0*/  IMAD R5, R22, R15, RZ ;  /* 0x0000000f16057224 */ /* 0x024fe200078e02ff */
[----:B------:R-:W-:Y:S01]  /*7100*/  ISETP.GT.AND P3, PT, R12, 0x38, P1 ;  /* 0x000000380c00780c */ /* 0x000fe20000f64270 */
[----:B------:R-:W-:Y:S02]  /*7110*/  BSSY B1, `(.L_x_180) ;  /* 0x0000005000017945 */ /* 0x000fe40003800000 */
[----:B------:R-:W-:-:S05]  /*7120*/  IMAD R5, R51, R16, R5 ;  /* 0x0000001033057224 */ /* 0x000fca00078e0205 */
[----:B------:R2:W-:Y:S05]  /*7130*/  @P5 STG.E desc[UR14][R110.64+0x220], R5 ;  /* 0x000220056e005986 */ /* 0x0005ea000c10190e */
[----:B------:R-:W-:Y:S05]  /*7140*/  @!P3 BRA `(.L_x_181) ;  /* 0x000000000004b947 */ /* 0x000fea0003800000 */
[----:B------:R0:W5:Y:S02]  /*7150*/  LDG.E.LTC128B R22, desc[UR14][R116.64+0x200] ;  /* 0x0002000e74167981 */ /* 0x000164000c1e1920 */
.L_x_181:
[----:B------:R-:W-:Y:S05]  /*7160*/  BSYNC B1 ;  /* 0x0000000000017941 */ /* 0x000fea0003800000 */
.L_x_180:
[----:B--2--5:R-:W-:Y:S01]  /*7170*/  IMAD R5, R22, R15, RZ ;  /* 0x0000000f16057224 */ /* 0x024fe200078e02ff */
[----:B------:R-:W-:Y:S01]  /*7180*/  ISETP.GT.AND P5, PT, R12, 0x39, P1 ;  /* 0x000000390c00780c */ /* 0x000fe20000fa4270 */
[----:B------:R-:W-:Y:S02]  /*7190*/  BSSY B1, `(.L_x_182) ;  /* 0x0000005000017945 */ /* 0x000fe40003800000 */
[----:B------:R-:W-:-:S05]  /*71a0*/  IMAD R5, R52, R16, R5 ;  /* 0x0000001034057224 */ /* 0x000fca00078e0205 */
[----:B------:R2:W-:Y:S05]  /*71b0*/  @P3 STG.E desc[UR14][R188.64+0x200], R5 ;  /* 0x00020005bc003986 */ /* 0x0005ea000c10190e */
[----:B------:R-:W-:Y:S05]  /*71c0*/  @!P5 BRA `(.L_x_183) ;  /* 0x000000000004d947 */ /* 0x000fea0003800000 */
[----:B------:R0:W5:Y:S02]  /*71d0*/  LDG.E.LTC128B R22, desc[UR14][R190.64+0x200] ;  /* 0x0002000ebe167981 */ /* 0x000164000c1e1920 */
.L_x_183:
[----:B------:R-:W-:Y:S05]  /*71e0*/  BSYNC B1 ;  /* 0x0000000000017941 */ /* 0x000fea0003800000 */
.L_x_182:
[----:B--2--5:R-:W-:Y:S01]  /*71f0*/  IMAD R5, R22, R15, RZ ;  /* 0x0000000f16057224 */ /* 0x024fe200078e02ff */
[----:B------:R-:W-:Y:S01]  /*7200*/  ISETP.GT.AND P3, PT, R12, 0x38, P2 ;  /* 0x000000380c00780c */ /* 0x000fe20001764270 */
[----:B------:R-:W-:Y:S02]  /*7210*/  BSSY B1, `(.L_x_184) ;  /* 0x0000005000017945 */ /* 0x000fe40003800000 */
[----:B------:R-:W-:-:S05]  /*7220*/  IMAD R5, R53, R16, R5 ;  /* 0x0000001035057224 */ /* 0x000fca00078e0205 */
[----:B------:R2:W-:Y:S05]  /*7230*/  @P5 STG.E desc[UR14][R114.64+0x200], R5 ;  /* 0x0002000572005986 */ /* 0x0005ea000c10190e */
[----:B------:R-:W-:Y:S05]  /*7240*/  @!P3 BRA `(.L_x_185) ;  /* 0x000000000004b947 */ /* 0x000fea0003800000 */
[----:B------:R0:W5:Y:S02]  /*7250*/  LDG.E.LTC128B R22, desc[UR14][R116.64+0x220] ;  /* 0x0002200e74167981 */ /* 0x000164000c1e1920 */
.L_x_185:
[----:B------:R-:W-:Y:S05]  /*7260*/  BSYNC B1 ;  /* 0x0000000000017941 */ /* 0x000fea0003800000 */
.L_x_184:
[----:B--2--5:R-:W-:Y:S01]  /*7270*/  IMAD R5, R22, R15, RZ ;  /* 0x0000000f16057224 */ /* 0x024fe200078e02ff */
[----:B------:R-:W-:Y:S01]  /*7280*/  ISETP.GT.AND P5, PT, R12, 0x39, P2 ;  /* 0x000000390c00780c */ /* 0x000fe200017a4270 */
[----:B------:R-:W-:Y:S02]  /*7290*/  BSSY B1, `(.L_x_186) ;  /* 0x0000005000017945 */ /* 0x000fe40003800000 */
[----:B------:R-:W-:-:S05]  /*72a0*/  IMAD R5, R54, R16, R5 ;  /* 0x0000001036057224 */ /* 0x000fca00078e0205 */
[----:B------:R2:W-:Y:S05]  /*72b0*/  @P3 STG.E desc[UR14][R188.64+0x220], R5 ;  /* 0x00022005bc003986 */ /* 0x0005ea000c10190e */
[----:B------:R-:W-:Y:S05]  /*72c0*/  @!P5 BRA `(.L_x_187) ;  /* 0x000000000004d947 */ /* 0x000fea0003800000 */
[----:B------:R0:W5:Y:S02]  /*72d0*/  LDG.E.LTC128B R22, desc[UR14][R190.64+0x220] ;  /* 0x0002200ebe167981 */ /* 0x000164000c1e1920 */
.L_x_187:
[----:B------:R-:W-:Y:S05]  /*72e0*/  BSYNC B1 ;  /* 0x0000000000017941 */ /* 0x000fea0003800000 */
.L_x_186:
[----:B--2--5:R-:W-:Y:S01]  /*72f0*/  IMAD R5, R22, R15, RZ ;  /* 0x0000000f16057224 */ /* 0x024fe200078e02ff */
[----:B------:R-:W-:Y:S01]  /*7300*/  ISETP.GT.AND P3, PT, R12, 0x40, P1 ;  /* 0x000000400c00780c */ /* 0x000fe20000f64270 */
[----:B------:R-:W-:Y:S02]  /*7310*/  BSSY B1, `(.L_x_188) ;  /* 0x0000005000017945 */ /* 0x000fe40003800000 */
[----:B------:R-:W-:-:S05]  /*7320*/  IMAD R5, R55, R16, R5 ;  /* 0x0000001037057224 */ /* 0x000fca00078e0205 */
[----:B------:R2:W-:Y:S05]  /*7330*/  @P5 STG.E desc[UR14][R114.64+0x220], R5 ;  /* 0x0002200572005986 */ /* 0x0005ea000c10190e */
[----:B------:R-:W-:Y:S05]  /*7340*/  @!P3 BRA `(.L_x_189) ;  /* 0x000000000004b947 */ /* 0x000fea0003800000 */
[----:B------:R0:W5:Y:S02]  /*7350*/  LDG.E.LTC128B R22, desc[UR14][R118.64+0x200] ;  /* 0x0002000e76167981 */ /* 0x000164000c1e1920 */
.L_x_189:
[----:B------:R-:W-:Y:S05]  /*7360*/  BSYNC B1 ;  /* 0x0000000000017941 */ /* 0x000fea0003800000 */
.L_x_188:
[----:B--2--5:R-:W-:Y:S01]  /*7370*/  IMAD R5, R22, R15, RZ ;  /* 0x0000000f16057224 */ /* 0x024fe200078e02ff */
[----:B------:R-:W-:Y:S01]  /*7380*/  ISETP.GT.AND P5, PT, R12, 0x41, P1 ;  /* 0x000000410c00780c */ /* 0x000fe20000fa4270 */
[----:B------:R-:W-:Y:S02]  /*7390*/  BSSY B1, `(.L_x_190) ;  /* 0x0000005000017945 */ /* 0x000fe40003800000 */
[----:B------:R-:W-:-:S05]  /*73a0*/  IMAD R5, R56, R16, R5 ;  /* 0x0000001038057224 */ /* 0x000fca00078e0205 */
[----:B------:R2:W-:Y:S05]  /*73b0*/  @P3 STG.E desc[UR14][R194.64+0x200], R5 ;  /* 0x00020005c2003986 */ /* 0x0005ea000c10190e */
[----:B------:R-:W-:Y:S05]  /*73c0*/  @!P5 BRA `(.L_x_191) ;  /* 0x000000000004d947 */ /* 0x000fea0003800000 */
[----:B------:R0:W5:Y:S02]  /*73d0*/  LDG.E.LTC128B R22, desc[UR14][R120.64+0x200] ;  /* 0x0002000e78167981 */ /* 0x000164000c1e1920 */
.L_x_191:
[----:B------:R-:W-:Y:S05]  /*73e0*/  BSYNC B1 ;  /* 0x0000000000017941 */ /* 0x000fea0003800000 */
.L_x_190:
[----:B--2--5:R-:W-:Y:S01]  /*73f0*/  IMAD R5, R22, R15, RZ ;  /* 0x0000000f16057224 */ /* 0x024fe200078e02ff */
[----:B------:R-:W-:Y:S01]  /*7400*/  ISETP.GT.AND P3, PT, R12, 0x40, P2 ;  /* 0x000000400c00780c */ /* 0x000fe20001764270 */
[----:B------:R-:W-:Y:S02]  /*7410*/  BSSY B1, `(.L_x_192) ;  /* 0x0000005000017945 */ /* 0x000fe40003800000 */
[----:B------:R-:W-:-:S05]  /*7420*/  IMAD R5, R57, R16, R5 ;  /* 0x0000001039057224 */ /* 0x000fca00078e0205 */
[----:B------:R2:W-:Y:S05]  /*7430*/  @P5 STG.E desc[UR14][R192.64+0x200], R5 ;  /* 0x00020005c0005986 */ /* 0x0005ea000c10190e */
[----:B------:R-:W-:Y:S05]  /*7440*/  @!P3 BRA `(.L_x_193) ;  /* 0x000000000004b947 */ /* 0x000fea0003800000 */
[----:B------:R0:W5:Y:S02]  /*7450*/  LDG.E.LTC128B R22, desc[UR14][R118.64+0x220] ;  /* 0x0002200e76167981 */ /* 0x000164000c1e1920 */
.L_x_193:
[----:B------:R-:W-:Y:S05]  /*7460*/  BSYNC B1 ;  /* 0x0000000000017941 */ /* 0x000fea0003800000 */
.L_x_192:
[----:B--2--5:R-:W-:Y:S01]  /*7470*/  IMAD R5, R22, R15, RZ ;  /* 0x0000000f16057224 */ /* 0x024fe200078e02ff */
[----:B------:R-:W-:Y:S01]  /*7480*/  ISETP.GT.AND P5, PT, R12, 0x41, P2 ;  /* 0x000000410c00780c */ /* 0x000fe200017a4270 */
[----:B------:R-:W-:Y:S02]  /*7490*/  BSSY B1, `(.L_x_194) ;  /* 0x0000005000017945 */ /* 0x000fe40003800000 */
[----:B------:R-:W-:-:S05]  /*74a0*/  IMAD R5, R58, R16, R5 ;  /* 0x000000103a057224 */ /* 0x000fca00078e0205 */
[----:B------:R2:W-:Y:S05]  /*74b0*/  @P3 STG.E desc[UR14][R194.64+0x220], R5 ;  /* 0x00022005c2003986 */ /* 0x0005ea000c10190e */
[----:B------:R-:W-:Y:S05]  /*74c0*/  @!P5 BRA `(.L_x_195) ;  /* 0x000000000004d947 */ /* 0x000fea0003800000 */
[----:B------:R0:W5:Y:S02]  /*74d0*/  LDG.E.LTC128B R22, desc[UR14][R120.64+0x220] ;  /* 0x0002200e78167981 */ /* 0x000164000c1e1920 */
.L_x_195:
[----:B------:R-:W-:Y:S05]  /*74e0*/  BSYNC B1 ;  /* 0x0000000000017941 */ /* 0x000fea0003800000 */
.L_x_194:
[----:B--2--5:R-:W-:Y:S01]  /*74f0*/  IMAD R5, R22, R15, RZ ;  /* 0x0000000f16057224 */ /* 0x024fe200078e02ff */
[----:B------:R-:W-:Y:S01]  /*7500*/  ISETP.GT.AND P3, PT, R12, 0x48, P1 ;  /* 0x000000480c00780c */ /* 0x000fe20000f64270 */
[----:B------:R-:W-:Y:S02]  /*7510*/  BSSY B1, `(.L_x_196) ;  /* 0x0000005000017945 */ /* 0x000fe40003800000 */
[----:B------:R-:W-:-:S05]  /*7520*/  IMAD R5, R59, R16, R5 ;  /* 0x000000103b057224 */ /* 0x000fca00078e0205 */
[----:B------:R2:W-:Y:S05]  /*7530*/  @P5 STG.E desc[UR14][R192.64+0x220], R5 ;  /* 0x00022005c0005986 */ /* 0x0005ea000c10190e */
[----:B------:R-:W-:Y:S05]  /*7540*/  @!P3 BRA `(.L_x_197) ;  /* 0x000000000004b947 */ /* 0x000fea0003800000 */
[----:B------:R0:W5:Y:S02]  /*7550*/  LDG.E.LTC128B R22, desc[UR14][R124.64+0x200] ;  /* 0x0002000e7c167981 */ /* 0x000164000c1e1920 */
.L_x_197:
[----:B------:R-:W-:Y:S05]  /*7560*/  BSYNC B1 ;  /* 0x0000000000017941 */ /* 0x000fea0003800000 */
.L_x_196:
[----:B--2--5:R-:W-:Y:S01]  /*7570*/  IMAD R5, R22, R15, RZ ;  /* 0x0000000f16057224 */ /* 0x024fe200078e02ff */
[----:B------:R-:W-:Y:S01]  /*7580*/  ISETP.GT.AND P5, PT, R12, 0x49, P1 ;  /* 0x000000490c00780c */ /* 0x000fe20000fa4270 */
[----:B------:R-:W-:Y:S02]  /*7590*/  BSSY B1, `(.L_x_198) ;  /* 0x0000005000017945 */ /* 0x000fe40003800000 */
[----:B------:R-:W-:-:S05]  /*75a0*/  IMAD R5, R60, R16, R5 ;  /* 0x000000103c057224 */ /* 0x000fca00078e0205 */
[----:B------:R2:W-:Y:S05]  /*75b0*/  @P3 STG.E desc[UR14][R196.64+0x200], R5 ;  /* 0x00020005c4003986 */ /* 0x0005ea000c10190e */
[----:B------:R-:W-:Y:S05]  /*75c0*/  @!P5 BRA `(.L_x_199) ;  /* 0x000000000004d947 */ /* 0x000fea0003800000 */
[----:B------:R0:W5:Y:S02]  /*75d0*/  LDG.E.LTC128B R22, desc[UR14][R198.64+0x200] ;  /* 0x0002000ec6167981 */ /* 0x000164000c1e1920 */
.L_x_199:
[----:B------:R-:W-:Y:S05]  /*75e0*/  BSYNC B1 ;  /* 0x0000000000017941 */ /* 0x000fea0003800000 */
.L_x_198:
[----:B--2--5:R-:W-:Y:S01]  /*75f0*/  IMAD R5, R22, R15, RZ ;  /* 0x0000000f16057224 */ /* 0x024fe200078e02ff */
[----:B------:R-:W-:Y:S01]  /*7600*/  ISETP.GT.AND P3, PT, R12, 0x48, P2 ;  /* 0x000000480c00780c */ /* 0x000fe20001764270 */
[----:B------:R-:W-:Y:S02]  /*7610*/  BSSY B1, `(.L_x_200) ;  /* 0x0000005000017945 */ /* 0x000fe40003800000 */
[----:B------:R-:W-:-:S05]  /*7620*/  IMAD R5, R61, R16, R5 ;  /* 0x000000103d057224 */ /* 0x000fca00078e0205 */
[----:B------:R2:W-:Y:S05]  /*7630*/  @P5 STG.E desc[UR14][R122.64+0x200], R5 ;  /* 0x000200057a005986 */ /* 0x0005ea000c10190e */
[----:B------:R-:W-:Y:S05]  /*7640*/  @!P3 BRA `(.L_x_201) ;  /* 0x000000000004b947 */ /* 0x000fea0003800000 */
[----:B------:R0:W5:Y:S02]  /*7650*/  LDG.E.LTC128B R22, desc[UR14][R124.64+0x220] ;  /* 0x0002200e7c167981 */ /* 0x000164000c1e1920 */
.L_x_201:
[----:B------:R-:W-:Y:S05]  /*7660*/  BSYNC B1 ;  /* 0x0000000000017941 */ /* 0x000fea0003800000 */
.L_x_200:
[----:B--2--5:R-:W-:Y:S01]  /*7670*/  IMAD R5, R22, R15, RZ ;  /* 0x0000000f16057224 */ /* 0x024fe200078e02ff */
[----:B------:R-:W-:Y:S01]  /*7680*/  ISETP.GT.AND P5, PT, R12, 0x49, P2 ;  /* 0x000000490c00780c */ /* 0x000fe200017a4270 */
[----:B------:R-:W-:Y:S02]  /*7690*/  BSSY B1, `(.L_x_202) ;  /* 0x0000005000017945 */ /* 0x000fe40003800000 */
[----:B------:R-:W-:-:S05]  /*76a0*/  IMAD R5, R62, R16, R5 ;  /* 0x000000103e057224 */ /* 0x000fca00078e0205 */
[----:B------:R2:W-:Y:S05]  /*76b0*/  @P3 STG.E desc[UR14][R196.64+0x220], R5 ;  /* 0x00022005c4003986 */ /* 0x0005ea000c10190e */
[----:B------:R-:W-:Y:S05]  /*76c0*/  @!P5 BRA `(.L_x_203) ;  /* 0x000000000004d947 */ /* 0x000fea0003800000 */
[----:B------:R0:W5:Y:S02]  /*76d0*/  LDG.E.LTC128B R22, desc[UR14][R198.64+0x220] ;  /* 0x0002200ec6167981 */ /* 0x000164000c1e1920 */
.L_x_203:
[----:B------:R-:W-:Y:S05]  /*76e0*/  BSYNC B1 ;  /* 0x0000000000017941 */ /* 0x000fea0003800000 */
.L_x_202:
[----:B--2--5:R-:W-:Y:S01]  /*76f0*/  IMAD R5, R22, R15, RZ ;  /* 0x0000000f16057224 */ /* 0x024fe200078e02ff */
[----:B------:R-:W-:Y:S01]  /*7700*/  ISETP.GT.AND P3, PT, R12, 0x50, P1 ;  /* 0x000000500c00780c */ /* 0x000fe20000f64270 */
[----:B------:R-:W-:Y:S02]  /*7710*/  BSSY B1, `(.L_x_204) ;  /* 0x0000005000017945 */ /* 0x000fe40003800000 */
[----:B------:R-:W-:-:S05]  /*7720*/  IMAD R5, R63, R16, R5 ;  /* 0x000000103f057224 */ /* 0x000fca00078e0205 */
[----:B------:R2:W-:Y:S05]  /*7730*/  @P5 STG.E desc[UR14][R122.64+0x220], R5 ;  /* 0x000220057a005986 */ /* 0x0005ea000c10190e */
[----:B------:R-:W-:Y:S05]  /*7740*/  @!P3 BRA `(.L_x_205) ;  /* 0x000000000004b947 */ /* 0x000fea0003800000 */
[----:B------:R0:W5:Y:S02]  /*7750*/  LDG.E.LTC128B R22, desc[UR14][R128.64+0x200] ;  /* 0x0002000e80167981 */ /* 0x000164000c1e1920 */
.L_x_205:
[----:B------:R-:W-:Y:S05]  /*7760*/  BSYNC B1 ;  /* 0x0000000000017941 */ /* 0x000fea0003800000 */
.L_x_204:
[----:B--2--5:R-:W-:Y:S01]  /*7770*/  IMAD R5, R22, R15, RZ ;  /* 0x0000000f16057224 */ /* 0x024fe200078e02ff */
[----:B------:R-:W-:Y:S01]  /*7780*/  ISETP.GT.AND P5, PT, R12, 0x51, P1 ;  /* 0x000000510c00780c */ /* 0x000fe20000fa4270 */
[----:B------:R-:W-:Y:S02]  /*7790*/  BSSY B1, `(.L_x_206) ;  /* 0x0000005000017945 */ /* 0x000fe40003800000 */
[----:B------:R-:W-:-:S05]  /*77a0*/  IMAD R5, R64, R16, R5 ;  /* 0x0000001040057224 */ /* 0x000fca00078e0205 */
[----:B------:R2:W-:Y:S05]  /*77b0*/  @P3 STG.E desc[UR14][R200.64+0x200], R5 ;  /* 0x00020005c8003986 */ /* 0x0005ea000c10190e */
[----:B------:R-:W-:Y:S05]  /*77c0*/  @!P5 BRA `(.L_x_207) ;  /* 0x000000000004d947 */ /* 0x000fea0003800000 */
[----:B------:R0:W5:Y:S02]  /*77d0*/  LDG.E.LTC128B R22, desc[UR14][R202.64+0x200] ;  /* 0x0002000eca167981 */ /* 0x000164000c1e1920 */
.L_x_207:
[----:B------:R-:W-:Y:S05]  /*77e0*/  BSYNC B1 ;  /* 0x0000000000017941 */ /* 0x000fea0003800000 */
.L_x_206:
[----:B--2--5:R-:W-:Y:S01]  /*77f0*/  IMAD R5, R22, R15, RZ ;  /* 0x0000000f16057224 */ /* 0x024fe200078e02ff */
[----:B------:R-:W-:Y:S01]  /*7800*/  ISETP.GT.AND P3, PT, R12, 0x50, P2 ;  /* 0x000000500c00780c */ /* 0x000fe20001764270 */
[----:B------:R-:W-:Y:S02]  /*7810*/  BSSY B1, `(.L_x_208) ;  /* 0x0000005000017945 */ /* 0x000fe40003800000 */
[----:B------:R-:W-:-:S05]  /*7820*/  IMAD R5, R65, R16, R5 ;  /* 0x0000001041057224 */ /* 0x000fca00078e0205 */
[----:B------:R2:W-:Y:S05]  /*7830*/  @P5 STG.E desc[UR14][R126.64+0x200], R5 ;  /* 0x000200057e005986 */ /* 0x0005ea000c10190e */
[----:B------:R-:W-:Y:S05]  /*7840*/  @!P3 BRA `(.L_x_209) ;  /* 0x000000000004b947 */ /* 0x000fea0003800000 */
[----:B------:R0:W5:Y:S02]  /*7850*/  LDG.E.LTC128B R22, desc[UR14][R128.64+0x220] ;  /* 0x0002200e80167981 */ /* 0x000164000c1e1920 */
.L_x_209:
[----:B------:R-:W-:Y:S05]  /*7860*/  BSYNC B1 ;  /* 0x0000000000017941 */ /* 0x000fea0003800000 */
.L_x_208:
[----:B--2--5:R-:W-:Y:S01]  /*7870*/  IMAD R5, R22, R15, RZ ;  /* 0x0000000f16057224 */ /* 0x024fe200078e02ff */
[----:B------:R-:W-:Y:S01]  /*7880*/  ISETP.GT.AND P5, PT, R12, 0x51, P2 ;  /* 0x000000510c00780c */ /* 0x000fe200017a4270 */
[----:B------:R-:W-:Y:S02]  /*7890*/  BSSY B1, `(.L_x_210) ;  /* 0x0000005000017945 */ /* 0x000fe40003800000 */
[----:B------:R-:W-:-:S05]  /*78a0*/  IMAD R5, R66, R16, R5 ;  /* 0x0000001042057224 */ /* 0x000fca00078e0205 */
[----:B------:R2:W-:Y:S05]  /*78b0*/  @P3 STG.E desc[UR14][R200.64+0x220], R5 ;  /* 0x00022005c8003986 */ /* 0x0005ea000c10190e */
[----:B------:R-:W-:Y:S05]  /*78c0*/  @!P5 BRA `(.L_x_211) ;  /* 0x000000000004d947 */ /* 0x000fea0003800000 */
[----:B------:R0:W5:Y:S02]  /*78d0*/  LDG.E.LTC128B R22, desc[UR14][R202.64+0x220] ;  /* 0x0002200eca167981 */ /* 0x000164000c1e1920 */
.L_x_211:
[----:B------:R-:W-:Y:S05]  /*78e0*/  BSYNC B1 ;  /* 0x0000000000017941 */ /* 0x000fea0003800000 */
.L_x_210:
[----:B--2--5:R-:W-:Y:S01]  /*78f0*/  IMAD R5, R22, R15, RZ ;  /* 0x0000000f16057224 */ /* 0x024fe200078e02ff */
[----:B------:R-:W-:Y:S01]  /*7900*/  ISETP.GT.AND P3, PT, R12, 0x58, P1 ;  /* 0x000000580c00780c */ /* 0x000fe20000f64270 */
[----:B------:R-:W-:Y:S02]  /*7910*/  BSSY B1, `(.L_x_212) ;  /* 0x0000005000017945 */ /* 0x000fe40003800000 */
[----:B------:R-:W-:-:S05]  /*7920*/  IMAD R5, R67, R16, R5 ;  /* 0x0000001043057224 */ /* 0x000fca00078e0205 */
[----:B------:R2:W-:Y:S05]  /*7930*/  @P5 STG.E desc[UR14][R126.64+0x220], R5 ;  /* 0x000220057e005986 */ /* 0x0005ea000c10190e */
[----:B------:R-:W-:Y:S05]  /*7940*/  @!P3 BRA `(.L_x_213) ;  /* 0x000000000004b947 */ /* 0x000fea0003800000 */
[----:B------:R0:W5:Y:S02]  /*7950*/  LDG.E.LTC128B R22, desc[UR14][R204.64+0x200] ;  /* 0x0002000ecc167981 */ /* 0x000164000c1e1920 */
.L_x_213:
[----:B------:R-:W-:Y:S05]  /*7960*/  BSYNC B1 ;  /* 0x0000000000017941 */ /* 0x000fea0003800000 */
.L_x_212:
[----:B--2--5:R-:W-:Y:S01]  /*7970*/  IMAD R5, R22, R15, RZ ;  /* 0x0000000f16057224 */ /* 0x024fe200078e02ff */
[----:B------:R-:W-:Y:S01]  /*7980*/  ISETP.GT.AND P5, PT, R12, 0x59, P1 ;  /* 0x000000590c00780c */ /* 0x000fe20000fa4270 */
[----:B------:R-:W-:Y:S02]  /*7990*/  BSSY B1, `(.L_x_214) ;  /* 0x0000005000017945 */ /* 0x000fe40003800000 */
[----:B------:R-:W-:-:S05]  /*79a0*/  IMAD R5, R68, R16, R5 ;  /* 0x0000001044057224 */ /* 0x000fca00078e0205 */
[----:B------:R2:W-:Y:S05]  /*79b0*/  @P3 STG.E desc[UR14][R206.64+0x200], R5 ;  /* 0x00020005ce003986 */ /* 0x0005ea000c10190e */
[----:B------:R-:W-:Y:S05]  /*79c0*/  @!P5 BRA `(.L_x_215) ;  /* 0x000000000004d947 */ /* 0x000fea0003800000 */
[----:B------:R0:W5:Y:S02]  /*79d0*/  LDG.E.LTC128B R22, desc[UR14][R132.64+0x200] ;  /* 0x0002000e84167981 */ /* 0x000164000c1e1920 */
.L_x_215:
[----:B------:R-:W-:Y:S05]  /*79e0*/  BSYNC B1 ;  /* 0x0000000000017941 */ /* 0x000fea0003800000 */
.L_x_214:
[----:B--2--5:R-:W-:Y:S01]  /*79f0*/  IMAD R5, R22, R15, RZ ;  /* 0x0000000f16057224 */ /* 0x024fe200078e02ff */
[----:B------:R-:W-:Y:S01]  /*7a00*/  ISETP.GT.AND P3, PT, R12, 0x58, P2 ;  /* 0x000000580c00780c */ /* 0x000fe20001764270 */
[----:B------:R-:W-:Y:S02]  /*7a10*/  BSSY B1, `(.L_x_216) ;  /* 0x0000005000017945 */ /* 0x000fe40003800000 */
[----:B------:R-:W-:-:S05]  /*7a20*/  IMAD R5, R69, R16, R5 ;  /* 0x0000001045057224 */ /* 0x000fca00078e0205 */
[----:B------:R2:W-:Y:S05]  /*7a30*/  @P5 STG.E desc[UR14][R130.64+0x200], R5 ;  /* 0x0002000582005986 */ /* 0x0005ea000c10190e */
[----:B------:R-:W-:Y:S05]  /*7a40*/  @!P3 BRA `(.L_x_217) ;  /* 0x000000000004b947 */ /* 0x000fea0003800000 */
[----:B------:R0:W5:Y:S02]  /*7a50*/  LDG.E.LTC128B R22, desc[UR14][R204.64+0x220] ;  /* 0x0002200ecc167981 */ /* 0x000164000c1e1920 */
.L_x_217:
[----:B------:R-:W-:Y:S05]  /*7a60*/  BSYNC B1 ;  /* 0x0000000000017941 */ /* 0x000fea0003800000 */
.L_x_216:
[----:B--2--5:R-:W-:Y:S01]  /*7a70*/  IMAD R5, R22, R15, RZ ;  /* 0x0000000f16057224 */ /* 0x024fe200078e02ff */
[----:B------:R-:W-:Y:S01]  /*7a80*/  ISETP.GT.AND P5, PT, R12, 0x59, P2 ;  /* 0x000000590c00780c */ /* 0x000fe200017a4270 */
[----:B------:R-:W-:Y:S02]  /*7a90*/  BSSY B1, `(.L_x_218) ;  /* 0x0000005000017945 */ /* 0x000fe40003800000 */
[----:B------:R-:W-:-:S05]  /*7aa0*/  IMAD R5, R70, R16, R5 ;  /* 0x0000001046057224 */ /* 0x000fca00078e0205 */
[----:B------:R2:W-:Y:S05]  /*7ab0*/  @P3 STG.E desc[UR14][R206.64+0x220], R5 ;  /* 0x00022005ce003986 */ /* 0x0005ea000c10190e */
[----:B------:R-:W-:Y:S05]  /*7ac0*/  @!P5 BRA `(.L_x_219) ;  /* 0x000000000004d947 */ /* 0x000fea0003800000 */
[----:B------:R0:W5:Y:S02]  /*7ad0*/  LDG.E.LTC128B R22, desc[UR14][R132.64+0x220] ;  /* 0x0002200e84167981 */ /* 0x000164000c1e1920 */
.L_x_219:
[----:B------:R-:W-:Y:S05]  /*7ae0*/  BSYNC B1 ;  /* 0x0000000000017941 */ /* 0x000fea0003800000 */
.L_x_218:
[----:B--2--5:R-:W-:Y:S01]  /*7af0*/  IMAD R5, R22, R15, RZ ;  /* 0x0000000f16057224 */ /* 0x024fe200078e02ff */
[----:B------:R-:W-:Y:S01]  /*7b00*/  ISETP.GT.AND P3, PT, R12, 0x60, P1 ;  /* 0x000000600c00780c */ /* 0x000fe20000f64270 */
[----:B------:R-:W-:Y:S02]  /*7b10*/  BSSY B1, `(.L_x_220) ;  /* 0x0000005000017945 */ /* 0x000fe40003800000 */
[----:B------:R-:W-:-:S05]  /*7b20*/  IMAD R5, R71, R16, R5 ;  /* 0x0000001047057224 */ /* 0x000fca00078e0205 */
[----:B------:R2:W-:Y:S05]  /*7b30*/  @P5 STG.E desc[UR14][R130.64+0x220], R5 ;  /* 0x0002200582005986 */ /* 0x0005ea000c10190e */
[----:B------:R-:W-:Y:S05]  /*7b40*/  @!P3 BRA `(.L_x_221) ;  /* 0x000000000004b947 */ /* 0x000fea0003800000 */
[----:B------:R0:W5:Y:S02]  /*7b50*/  LDG.E.LTC128B R22, desc[UR14][R134.64+0x200] ;  /* 0x0002000e86167981 */ /* 0x000164000c1e1920 */
.L_x_221:
[----:B------:R-:W-:Y:S05]  /*7b60*/  BSYNC B1 ;  /* 0x0000000000017941 */ /* 0x000fea0003800000 */
.L_x_220:
[----:B--2--5:R-:W-:Y:S01]  /*7b70*/  IMAD R5, R22, R15, RZ ;  /* 0x0000000f16057224 */ /* 0x024fe200078e02ff */
[----:B------:R-:W-:Y:S01]  /*7b80*/  ISETP.GT.AND P5, PT, R12, 0x61, P1 ;  /* 0x000000610c00780c */ /* 0x000fe20000fa4270 */
[----:B------:R-:W-:Y:S02]  /*7b90*/  BSSY B1, `(.L_x_222) ;  /* 0x0000005000017945 */ /* 0x000fe40003800000 */
[----:B------:R-:W-:-:S05]  /*7ba0*/  IMAD R5, R72, R16, R5 ;  /* 0x0000001048057224 */ /* 0x000fca00078e0205 */
[----:B------:R2:W-:Y:S05]  /*7bb0*/  @P3 STG.E desc[UR14][R208.64+0x200], R5 ;  /* 0x00020005d0003986 */ /* 0x0005ea000c10190e */
[----:B------:R-:W-:Y:S05]  /*7bc0*/  @!P5 BRA `(.L_x_223) ;  /* 0x000000000004d947 */ /* 0x000fea0003800000 */
[----:B------:R0:W5:Y:S02]  /*7bd0*/  LDG.E.LTC128B R22, desc[UR14][R136.64+0x200] ;  /* 0x0002000e88167981 */ /* 0x000164000c1e1920 */
.L_x_223:
[----:B------:R-:W-:Y:S05]  /*7be0*/  BSYNC B1 ;  /* 0x0000000000017941 */ /* 0x000fea0003800000 */
.L_x_222:
[----:B--2--5:R-:W-:Y:S01]  /*7bf0*/  IMAD R5, R22, R15, RZ ;  /* 0x0000000f16057224 */ /* 0x024fe200078e02ff */
[----:B------:R-:W-:Y:S01]  /*7c00*/  ISETP.GT.AND P3, PT, R12, 0x60, P2 ;  /* 0x000000600c00780c */ /* 0x000fe20001764270 */
[----:B------:R-:W-:Y:S02]  /*7c10*/  BSSY B1, `(.L_x_224) ;  /* 0x0000005000017945 */ /* 0x000fe40003800000 */
[----:B------:R-:W-:-:S05]  /*7c20*/  IMAD R5, R73, R16, R5 ;  /* 0x0000001049057224 */ /* 0x000fca00078e0205 */
[----:B------:R2:W-:Y:S05]  /*7c30*/  @P5 STG.E desc[UR14][R210.64+0x200], R5 ;  /* 0x00020005d2005986 */ /* 0x0005ea000c10190e */
[----:B------:R-:W-:Y:S05]  /*7c40*/  @!P3 BRA `(.L_x_225) ;  /* 0x000000000004b947 */ /* 0x000fea0003800000 */
[----:B------:R0:W5:Y:S02]  /*7c50*/  LDG.E.LTC128B R22, desc[UR14][R134.64+0x220] ;  /* 0x0002200e86167981 */ /* 0x000164000c1e1920 */
.L_x_225:
[----:B------:R-:W-:Y:S05]  /*7c60*/  BSYNC B1 ;  /* 0x0000000000017941 */ /* 0x000fea0003800000 */
.L_x_224:
[----:B--2--5:R-:W-:Y:S01]  /*7c70*/  IMAD R5, R22, R15, RZ ;  /* 0x0000000f16057224 */ /* 0x024fe200078e02ff */
[----:B------:R-:W-:Y:S01]  /*7c80*/  ISETP.GT.AND P5, PT, R12, 0x61, P2 ;  /* 0x000000610c00780c */ /* 0x000fe200017a4270 */
[----:B------:R-:W-:Y:S02]  /*7c90*/  BSSY B1, `(.L_x_226) ;  /* 0x0000005000017945 */ /* 0x000fe40003800000 */
[----:B------:R-:W-:-:S05]  /*7ca0*/  IMAD R5, R74, R16, R5 ;  /* 0x000000104a057224 */ /* 0x000fca00078e0205 */
[----:B------:R2:W-:Y:S05]  /*7cb0*/  @P3 STG.E desc[UR14][R208.64+0x220], R5 ;  /* 0x00022005d0003986 */ /* 0x0005ea000c10190e */
[----:B------:R-:W-:Y:S05]  /*7cc0*/  @!P5 BRA `(.L_x_227) ;  /* 0x000000000004d947 */ /* 0x000fea0003800000 */
[----:B------:R0:W5:Y:S02]  /*7cd0*/  LDG.E.LTC128B R22, desc[UR14][R136.64+0x220] ;  /* 0x0002200e88167981 */ /* 0x000164000c1e1920 */
.L_x_227:
[----:B------:R-:W-:Y:S05]  /*7ce0*/  BSYNC B1 ;  /* 0x0000000000017941 */ /* 0x000fea0003800000 */
.L_x_226:
[----:B--2--5:R-:W-:Y:S01]  /*7cf0*/  IMAD R5, R22, R15, RZ ;  /* 0x0000000f16057224 */ /* 0x024fe200078e02ff */
[----:B------:R-:W-:Y:S01]  /*7d00*/  ISETP.GT.AND P3, PT, R12, 0x68, P1 ;  /* 0x000000680c00780c */ /* 0x000fe20000f64270 */
[----:B------:R-:W-:Y:S02]  /*7d10*/  BSSY B1, `(.L_x_228) ;  /* 0x0000005000017945 */ /* 0x000fe40003800000 */
[----:B------:R-:W-:-:S05]  /*7d20*/  IMAD R5, R75, R16, R5 ;  /* 0x000000104b057224 */ /* 0x000fca00078e0205 */
[----:B------:R2:W-:Y:S05]  /*7d30*/  @P5 STG.E desc[UR14][R210.64+0x220], R5 ;  /* 0x00022005d2005986 */ /* 0x0005ea000c10190e */
[----:B------:R-:W-:Y:S05]  /*7d40*/  @!P3 BRA `(.L_x_229) ;  /* 0x000000000004b947 */ /* 0x000fea0003800000 */
[----:B------:R0:W5:Y:S02]  /*7d50*/  LDG.E.LTC128B R22, desc[UR14][R138.64+0x200] ;  /* 0x0002000e8a167981 */ /* 0x000164000c1e1920 */
.L_x_229:
[----:B------:R-:W-:Y:S05]  /*7d60*/  BSYNC B1 ;  /* 0x0000000000017941 */ /* 0x000fea0003800000 */
.L_x_228:
[----:B--2--5:R-:W-:Y:S01]  /*7d70*/  IMAD R5, R22, R15, RZ ;  /* 0x0000000f16057224 */ /* 0x024fe200078e02ff */
[----:B------:R-:W-:Y:S01]  /*7d80*/  ISETP.GT.AND P5, PT, R12, 0x69, P1 ;  /* 0x000000690c00780c */ /* 0x000fe20000fa4270 */
[----:B------:R-:W-:Y:S02]  /*7d90*/  BSSY B1, `(.L_x_230) ;  /* 0x0000005000017945 */ /* 0x000fe40003800000 */
[----:B------:R-:W-:-:S05]  /*7da0*/  IMAD R5, R76, R16, R5 ;  /* 0x000000104c057224 */ /* 0x000fca00078e0205 */
[----:B------:R2:W-:Y:S05]  /*7db0*/  @P3 STG.E desc[UR14][R212.64+0x200], R5 ;  /* 0x00020005d4003986 */ /* 0x0005ea000c10190e */
[----:B------:R-:W-:Y:S05]  /*7dc0*/  @!P5 BRA `(.L_x_231) ;  /* 0x000000000004d947 */ /* 0x000fea0003800000 */
[----:B------:R0:W5:Y:S02]  /*7dd0*/  LDG.E.LTC128B R22, desc[UR14][R140.64+0x200] ;  /* 0x0002000e8c167981 */ /* 0x000164000c1e1920 */
.L_x_231:
[----:B------:R-:W-:Y:S05]  /*7de0*/  BSYNC B1 ;  /* 0x0000000000017941 */ /* 0x000fea0003800000 */
.L_x_230:
[----:B--2--5:R-:W-:Y:S01]  /*7df0*/  IMAD R5, R22, R15, RZ ;  /* 0x0000000f16057224 */ /* 0x024fe200078e02ff */
[----:B------:R-:W-:Y:S01]  /*7e00*/  ISETP.GT.AND P3, PT, R12, 0x68, P2 ;  /* 0x000000680c00780c */ /* 0x000fe20001764270 */
[----:B------:R-:W-:Y:S02]  /*7e10*/  BSSY B1, `(.L_x_232) ;  /* 0x0000005000017945 */ /* 0x000fe40003800000 */
[----:B------:R-:W-:-:S05]  /*7e20*/  IMAD R5, R77, R16, R5 ;  /* 0x000000104d057224 */ /* 0x000fca00078e0205 */
[----:B------:R2:W-:Y:S05]  /*7e30*/  @P5 STG.E desc[UR14][R214.64+0x200], R5 ;  /* 0x00020005d6005986 */ /* 0x0005ea000c10190e */
[----:B------:R-:W-:Y:S05]  /*7e40*/  @!P3 BRA `(.L_x_233) ;  /* 0x000000000004b947 */ /* 0x000fea0003800000 */
[----:B------:R0:W5:Y:S02]  /*7e50*/  LDG.E.LTC128B R22, desc[UR14][R138.64+0x220] ;  /* 0x0002200e8a167981 */ /* 0x000164000c1e1920 */
.L_x_233:
[----:B------:R-:W-:Y:S05]  /*7e60*/  BSYNC B1 ;  /* 0x0000000000017941 */ /* 0x000fea0003800000 */
.L_x_232:
[----:B--2--5:R-:W-:Y:S01]  /*7e70*/  IMAD R5, R22, R15, RZ ;  /* 0x0000000f16057224 */ /* 0x024fe200078e02ff */
[----:B------:R-:W-:Y:S01]  /*7e80*/  ISETP.GT.AND P5, PT, R12, 0x69, P2 ;  /* 0x000000690c00780c */ /* 0x000fe200017a4270 */
[----:B------:R-:W-:Y:S02]  /*7e90*/  BSSY B1, `(.L_x_234) ;  /* 0x0000005000017945 */ /* 0x000fe40003800000 */
[----:B------:R-:W-:-:S05]  /*7ea0*/  IMAD R5, R78, R16, R5 ;  /* 0x000000104e057224 */ /* 0x000fca00078e0205 */
[----:B------:R2:W-:Y:S05]  /*7eb0*/  @P3 STG.E desc[UR14][R212.64+0x220], R5 ;  /* 0x00022005d4003986 */ /* 0x0005ea000c10190e */
[----:B------:R-:W-:Y:S05]  /*7ec0*/  @!P5 BRA `(.L_x_235) ;  /* 0x000000000004d947 */ /* 0x000fea0003800000 */
[----:B------:R0:W5:Y:S02]  /*7ed0*/  LDG.E.LTC128B R22, desc[UR14][R140.64+0x220] ;  /* 0x0002200e8c167981 */ /* 0x000164000c1e1920 */
.L_x_235:
[----:B------:R-:W-:Y:S05]  /*7ee0*/  BSYNC B1 ;  /* 0x0000000000017941 */ /* 0x000fea0003800000 */
.L_x_234:
[----:B--2--5:R-:W-:Y:S01]  /*7ef0*/  IMAD R5, R22, R15, RZ ;  /* 0x0000000f16057224 */ /* 0x024fe200078e02ff */
[----:B------:R-:W-:Y:S01]  /*7f00*/  ISETP.GT.AND P3, PT, R12, 0x70, P1 ;  /* 0x000000700c00780c */ /* 0x000fe20000f64270 */
[----:B------:R-:W-:Y:S02]  /*7f10*/  BSSY B1, `(.L_x_236) ;  /* 0x0000005000017945 */ /* 0x000fe40003800000 */
[----:B------:R-:W-:-:S05]  /*7f20*/  IMAD R5, R79, R16, R5 ;  /* 0x000000104f057224 */ /* 0x000fca00078e0205 */
[----:B------:R2:W-:Y:S05]  /*7f30*/  @P5 STG.E desc[UR14][R214.64+0x220], R5 ;  /* 0x00022005d6005986 */ /* 0x0005ea000c10190e */
[----:B------:R-:W-:Y:S05]  /*7f40*/  @!P3 BRA `(.L_x_237) ;  /* 0x000000000004b947 */ /* 0x000fea0003800000 */
[----:B------:R0:W5:Y:S02]  /*7f50*/  LDG.E.LTC128B R22, desc[UR14][R142.64+0x200] ;  /* 0x0002000e8e167981 */ /* 0x000164000c1e1920 */
.L_x_237:
[----:B------:R-:W-:Y:S05]  /*7f60*/  BSYNC B1 ;  /* 0x0000000000017941 */ /* 0x000fea0003800000 */
.L_x_236:
[----:B--2--5:R-:W-:Y:S01]  /*7f70*/  IMAD R5, R22, R15, RZ ;  /* 0x0000000f16057224 */ /* 0x024fe200078e02ff */
[----:B------:R-:W-:Y:S01]  /*7f80*/  ISETP.GT.AND P5, PT, R12, 0x71, P1 ;  /* 0x000000710c00780c */ /* 0x000fe20000fa4270 */
[----:B------:R-:W-:Y:S02]  /*7f90*/  BSSY B1, `(.L_x_238) ;  /* 0x0000005000017945 */ /* 0x000fe40003800000 */
[----:B------:R-:W-:-:S05]  /*7fa0*/  IMAD R5, R80, R16, R5 ;  /* 0x0000001050057224 */ /* 0x000fca00078e0205 */
[----:B------:R2:W-:Y:S05]  /*7fb0*/  @P3 STG.E desc[UR14][R218.64+0x200], R5 ;  /* 0x00020005da003986 */ /* 0x0005ea000c10190e */
[----:B------:R-:W-:Y:S05]  /*7fc0*/  @!P5 BRA `(.L_x_239) ;  /* 0x000000000004d947 */ /* 0x000fea0003800000 */
[----:B------:R0:W5:Y:S02]  /*7fd0*/  LDG.E.LTC128B R22, desc[UR14][R144.64+0x200] ;  /* 0x0002000e90167981 */ /* 0x000164000c1e1920 */
.L_x_239:
[----:B------:R-:W-:Y:S05]  /*7fe0*/  BSYNC B1 ;  /* 0x0000000000017941 */ /* 0x000fea0003800000 */
.L_x_238:
[----:B--2--5:R-:W-:Y:S01]  /*7ff0*/  IMAD R5, R22, R15, RZ ;  /* 0x0000000f16057224 */ /* 0x024fe200078e02ff */
[----:B------:R-:W-:Y:S01]  /*8000*/  ISETP.GT.AND P3, PT, R12, 0x70, P2 ;  /* 0x000000700c00780c */ /* 0x000fe20001764270 */
[----:B------:R-:W-:Y:S02]  /*8010*/  BSSY B1, `(.L_x_240) ;  /* 0x0000005000017945 */ /* 0x000fe40003800000 */
[----:B------:R-:W-:-:S05]  /*8020*/  IMAD R5, R81, R16, R5 ;  /* 0x0000001051057224 */ /* 0x000fca00078e0205 */
[----:B------:R2:W-:Y:S05]  /*8030*/  @P5 STG.E desc[UR14][R216.64+0x200], R5 ;  /* 0x00020005d8005986 */ /* 0x0005ea000c10190e */
[----:B------:R-:W-:Y:S05]  /*8040*/  @!P3 BRA `(.L_x_241) ;  /* 0x000000000004b947 */ /* 0x000fea0003800000 */
[----:B------:R0:W5:Y:S02]  /*8050*/  LDG.E.LTC128B R22, desc[UR14][R142.64+0x220] ;  /* 0x0002200e8e167981 */ /* 0x000164000c1e1920 */
.L_x_241:
[----:B------:R-:W-:Y:S05]  /*8060*/  BSYNC B1 ;  /* 0x0000000000017941 */ /* 0x000fea0003800000 */
.L_x_240:
[----:B--2--5:R-:W-:Y:S01]  /*8070*/  IMAD R5, R22, R15, RZ ;  /* 0x0000000f16057224 */ /* 0x024fe200078e02ff */
[----:B------:R-:W-:Y:S01]  /*8080*/  ISETP.GT.AND P5, PT, R12, 0x71, P2 ;  /* 0x000000710c00780c */ /* 0x000fe200017a4270 */
[----:B------:R-:W-:Y:S02]  /*8090*/  BSSY B1, `(.L_x_242) ;  /* 0x0000005000017945 */ /* 0x000fe40003800000 */
[----:B------:R-:W-:-:S05]  /*80a0*/  IMAD R5, R82, R16, R5 ;  /* 0x0000001052057224 */ /* 0x000fca00078e0205 */
[----:B------:R2:W-:Y:S05]  /*80b0*/  @P3 STG.E desc[UR14][R218.64+0x220], R5 ;  /* 0x00022005da003986 */ /* 0x0005ea000c10190e */
[----:B------:R-:W-:Y:S05]  /*80c0*/  @!P5 BRA `(.L_x_243) ;  /* 0x000000000004d947 */ /* 0x000fea0003800000 */
[----:B------:R0:W5:Y:S02]  /*80d0*/  LDG.E.LTC128B R22, desc[UR14][R144.64+0x220] ;  /* 0x0002200e90167981 */ /* 0x000164000c1e1920 */
.L_x_243:
[----:B------:R-:W-:Y:S05]  /*80e0*/  BSYNC B1 ;  /* 0x0000000000017941 */ /* 0x000fea0003800000 */
.L_x_242:
[----:B--2--5:R-:W-:Y:S01]  /*80f0*/  IMAD R5, R22, R15, RZ ;  /* 0x0000000f16057224 */ /* 0x024fe200078e02ff */
[----:B------:R-:W-:Y:S01]  /*8100*/  ISETP.GT.AND P3, PT, R12, 0x78, P1 ;  /* 0x000000780c00780c */ /* 0x000fe20000f64270 */
[----:B------:R-:W-:Y:S02]  /*8110*/  BSSY B1, `(.L_x_244) ;  /* 0x0000005000017945 */ /* 0x000fe40003800000 */
[----:B------:R-:W-:-:S05]  /*8120*/  IMAD R5, R83, R16, R5 ;  /* 0x0000001053057224 */ /* 0x000fca00078e0205 */
[----:B------:R2:W-:Y:S05]  /*8130*/  @P5 STG.E desc[UR14][R216.64+0x220], R5 ;  /* 0x00022005d8005986 */ /* 0x0005ea000c10190e */
[----:B------:R-:W-:Y:S05]  /*8140*/  @!P3 BRA `(.L_x_245) ;  /* 0x000000000004b947 */ /* 0x000fea0003800000 */
[----:B------:R0:W5:Y:S02]  /*8150*/  LDG.E.LTC128B R22, desc[UR14][R146.64+0x200] ;  /* 0x0002000e92167981 */ /* 0x000164000c1e1920 */
.L_x_245:
[----:B------:R-:W-:Y:S05]  /*8160*/  BSYNC B1 ;  /* 0x0000000000017941 */ /* 0x000fea0003800000 */
.L_x_244:
[----:B--2--5:R-:W-:Y:S01]  /*8170*/  IMAD R5, R22, R15, RZ ;  /* 0x0000000f16057224 */ /* 0x024fe200078e02ff */
[----:B------:R-:W-:Y:S01]  /*8180*/  ISETP.GT.AND P1, PT, R12, 0x79, P1 ;  /* 0x000000790c00780c */ /* 0x000fe20000f24270 */
[----:B------:R-:W-:Y:S02]  /*8190*/  BSSY B1, `(.L_x_246) ;  /* 0x0000005000017945 */ /* 0x000fe40003800000 */
[----:B------:R-:W-:-:S05]  /*81a0*/  IMAD R5, R84, R16, R5 ;  /* 0x0000001054057224 */ /* 0x000fca00078e0205 */
[----:B------:R2:W-:Y:S05]  /*81b0*/  @P3 STG.E desc[UR14][R152.64+0x200], R5 ;  /* 0x0002000598003986 */ /* 0x0005ea000c10190e */
[----:B------:R-:W-:Y:S05]  /*81c0*/  @!P1 BRA `(.L_x_247) ;  /* 0x0000000000049947 */ /* 0x000fea0003800000 */
[----:B------:R0:W5:Y:S02]  /*81d0*/  LDG.E.LTC128B R22, desc[UR14][R8.64+0x200] ;  /* 0x0002000e08167981 */ /* 0x000164000c1e1920 */
.L_x_247:
[----:B------:R-:W-:Y:S05]  /*81e0*/  BSYNC B1 ;  /* 0x0000000000017941 */ /* 0x000fea0003800000 */
.L_x_246:
[----:B--2--5:R-:W-:Y:S01]  /*81f0*/  IMAD R5, R22, R15, RZ ;  /* 0x0000000f16057224 */ /* 0x024fe200078e02ff */
[----:B------:R-:W-:Y:S01]  /*8200*/  ISETP.GT.AND P3, PT, R12, 0x78, P2 ;  /* 0x000000780c00780c */ /* 0x000fe20001764270 */
[----:B------:R-:W-:Y:S02]  /*8210*/  BSSY B1, `(.L_x_248) ;  /* 0x0000005000017945 */ /* 0x000fe40003800000 */
[----:B------:R-:W-:-:S05]  /*8220*/  IMAD R5, R85, R16, R5 ;  /* 0x0000001055057224 */ /* 0x000fca00078e0205 */
[----:B------:R2:W-:Y:S05]  /*8230*/  @P1 STG.E desc[UR14][R18.64+0x200], R5 ;  /* 0x0002000512001986 */ /* 0x0005ea000c10190e */
[----:B------:R-:W-:Y:S05]  /*8240*/  @!P3 BRA `(.L_x_249) ;  /* 0x000000000004b947 */ /* 0x000fea0003800000 */
[----:B------:R0:W5:Y:S02]  /*8250*/  LDG.E.LTC128B R22, desc[UR14][R146.64+0x220] ;  /* 0x0002200e92167981 */ /* 0x000164000c1e1920 */
.L_x_249:
[----:B------:R-:W-:Y:S05]  /*8260*/  BSYNC B1 ;  /* 0x0000000000017941 */ /* 0x000fea0003800000 */
.L_x_248:
[----:B--2--5:R-:W-:Y:S01]  /*8270*/  IMAD R5, R22, R15, RZ ;  /* 0x0000000f16057224 */ /* 0x024fe200078e02ff */
[----:B------:R-:W-:Y:S01]  /*8280*/  ISETP.GT.AND P2, PT, R12, 0x79, P2 ;  /* 0x000000790c00780c */ /* 0x000fe20001744270 */
[----:B------:R-:W-:Y:S02]  /*8290*/  BSSY B1, `(.L_x_250) ;  /* 0x0000005000017945 */ /* 0x000fe40003800000 */
[----:B------:R-:W-:-:S05]  /*82a0*/  IMAD R5, R86, R16, R5 ;  /* 0x0000001056057224 */ /* 0x000fca00078e0205 */
[----:B------:R2:W-:Y:S05]  /*82b0*/  @P3 STG.E desc[UR14][R152.64+0x220], R5 ;  /* 0x0002200598003986 */ /* 0x0005ea000c10190e */
[----:B------:R-:W-:Y:S05]  /*82c0*/  @!P2 BRA `(.L_x_251) ;  /* 0x000000000004a947 */ /* 0x000fea0003800000 */
[----:B------:R0:W5:Y:S02]  /*82d0*/  LDG.E.LTC128B R22, desc[UR14][R8.64+0x220] ;  /* 0x0002200e08167981 */ /* 0x000164000c1e1920 */
.L_x_251:
[----:B------:R-:W-:Y:S05]  /*82e0*/  BSYNC B1 ;  /* 0x0000000000017941 */ /* 0x000fea0003800000 */
.L_x_250:
[----:B-----5:R-:W-:-:S04]  /*82f0*/  IMAD R22, R22, R15, RZ ;  /* 0x0000000f16167224 */ /* 0x020fc800078e02ff */
[----:B------:R-:W-:Y:S01]  /*8300*/  IMAD R87, R87, R16, R22 ;  /* 0x0000001057577224 */ /* 0x000fe200078e0216 */
[----:B------:R-:W-:Y:S06]  /*8310*/  @!P2 BRA `(.L_x_252) ;  /* 0x0000001c0020a947 */ /* 0x000fec0003800000 */
[----:B------:R0:W-:Y:S01]  /*8320*/  STG.E desc[UR14][R18.64+0x220], R87 ;  /* 0x0002205712007986 */ /* 0x0001e2000c10190e */
[----:B------:R-:W-:Y:S05]  /*8330*/  BRA `(.L_x_252) ;  /* 0x0000001c00187947 */ /* 0x000fea0003800000 */
.L_x_27:
[----:B------:R-:W-:Y:S01]  /*8340*/  ULDC.64 UR8, c[0x0][0x6c0] ;  /* 0x0001b00000087ab9 */ /* 0x000fe20000000a00 */
[-C--:B--2---:R-:W-:Y:S01]  /*8350*/  IMAD R5, R88, R16.reuse, RZ ;  /* 0x0000001058057224 */ /* 0x084fe200078e02ff */
[C---:B------:R-:W-:Y:S01]  /*8360*/  LEA R8, P1, R162.reuse, UR8, 0x2 ;  /* 0x00000008a2087c11 */ /* 0x040fe2000f8210ff */
[-C--:B------:R-:W-:Y:S01]  /*8370*/  IMAD R89, R89, R16.reuse, RZ ;  /* 0x0000001059597224 */ /* 0x080fe200078e02ff */
[----:B------:R-:W-:Y:S01]  /*8380*/  ISETP.GT.AND P3, PT, R13, 0x8, PT ;  /* 0x000000080d00780c */ /* 0x000fe20003f64270 */
[----:B------:R-:W-:Y:S01]  /*8390*/  IMAD R17, R157, 0x1c, RZ ;  /* 0x0000001c9d117824 */ /* 0x000fe200078e02ff */
[----:B------:R-:W-:Y:S01]  /*83a0*/  LEA.HI.X R9, R162, UR9, R165, 0x2, P1 ;  /* 0x00000009a2097c11 */ /* 0x000fe200088f14a5 */
[-C--:B------:R-:W-:Y:S01]  /*83b0*/  IMAD R11, R90, R16.reuse, RZ ;  /* 0x000000105a0b7224 */ /* 0x080fe200078e02ff */
[----:B------:R-:W-:Y:S01]  /*83c0*/  ISETP.GT.AND P1, PT, R12, 0x1, P2 ;  /* 0x000000010c00780c */ /* 0x000fe20001724270 */
[----:B------:R-:W-:Y:S01]  /*83d0*/  IMAD R91, R91, R16, RZ ;  /* 0x000000105b5b7224 */ /* 0x000fe200078e02ff */
[----:B------:R-:W-:Y:S01]  /*83e0*/  LEA R18, P6, R156, R8, 0x2 ;  /* 0x000000089c127211 */ /* 0x000fe200078c10ff */
[----:B------:R0:W-:Y:S01]  /*83f0*/  @P5 STG.E desc[UR14][R8.64], R5 ;  /* 0x0000000508005986 */ /* 0x0001e2000c10190e */
[----:B------:R-:W-:Y:S01]  /*8400*/  ISETP.GT.AND P5, PT, R12, RZ, P3 ;  /* 0x000000ff0c00720c */ /* 0x000fe20001fa4270 */
[-C--:B------:R-:W-:Y:S01]  /*8410*/  IMAD R93, R93, R16.reuse, RZ ;  /* 0x000000105d5d7224 */ /* 0x080fe200078e02ff */
[--C-:B------:R-:W-:Y:S01]  /*8420*/  LEA.HI.X R19, R156, R9, R157.reuse, 0x2, P6 ;  /* 0x000000099c137211 */ /* 0x100fe200030f149d */
[-C--:B------:R-:W-:Y:S01]  /*8430*/  IMAD R95, R95, R16.reuse, RZ ;  /* 0x000000105f5f7224 */ /* 0x080fe200078e02ff */
[----:B------:R-:W-:Y:S01]  /*8440*/  ISETP.GT.AND P6, PT, R12, 0x1, P3 ;  /* 0x000000010c00780c */ /* 0x000fe20001fc4270 */
[----:B------:R-:W-:Y:S01]  /*8450*/  IMAD R97, R97, R16, RZ ;  /* 0x0000001061617224 */ /* 0x000fe200078e02ff */
[C---:B------:R-:W-:Y:S01]  /*8460*/  SHF.L.U64.HI R157, R156.reuse, 0x5, R157 ;  /* 0x000000059c9d7819 */ /* 0x040fe2000001029d */
[----:B------:R-:W-:-:S02]  /*8470*/  IMAD.WIDE.U32 R20, R156, 0x1c, R18 ;  /* 0x0000001c9c147825 */ /* 0x000fc400078e0012 */
[----:B------:R-:W-:Y:S01]  /*8480*/  @P1 STG.E desc[UR14][R18.64], R89 ;  /* 0x0000005912001986 */ /* 0x000fe2000c10190e */
[----:B------:R-:W-:Y:S01]  /*8490*/  ISETP.GT.AND P1, PT, R12, 0x8, P2 ;  /* 0x000000080c00780c */ /* 0x000fe20001724270 */
[----:B------:R-:W-:Y:S02]  /*84a0*/  IMAD.IADD R21, R17, 0x1, R21 ;  /* 0x0000000111157824 */ /* 0x000fe400078e0215 */
[-C--:B------:R-:W-:Y:S01]  /*84b0*/  IMAD R17, R92, R16.reuse, RZ ;  /* 0x000000105c117224 */ /* 0x080fe200078e02ff */
[----:B------:R1:W-:Y:S01]  /*84c0*/  @P5 STG.E desc[UR14][R8.64+0x20], R11 ;  /* 0x0000200b08005986 */ /* 0x0003e2000c10190e */
[----:B0-----:R-:W-:Y:S01]  /*84d0*/  IMAD.SHL.U32 R5, R156, 0x20, RZ ;  /* 0x000000209c057824 */ /* 0x001fe200078e00ff */
[----:B------:R-:W-:Y:S01]  /*84e0*/  ISETP.GT.AND P5, PT, R12, 0x9, P2 ;  /* 0x000000090c00780c */ /* 0x000fe200017a4270 */
[-C--:B------:R-:W-:Y:S01]  /*84f0*/  IMAD R99, R99, R16.reuse, RZ ;  /* 0x0000001063637224 */ /* 0x080fe200078e02ff */
[----:B------:R-:W-:Y:S01]  /*8500*/  @P6 STG.E desc[UR14][R18.64+0x20], R91 ;  /* 0x0000205b12006986 */ /* 0x000fe2000c10190e */
[----:B------:R-:W-:Y:S01]  /*8510*/  IMAD R101, R101, R16, RZ ;  /* 0x0000001065657224 */ /* 0x000fe200078e02ff */
[----:B------:R-:W-:Y:S01]  /*8520*/  IADD3 R22, P6, R5, R18, RZ ;  /* 0x0000001205167210 */ /* 0x000fe20007fde0ff */
[----:B------:R-:W-:-:S02]  /*8530*/  IMAD R103, R103, R16, RZ ;  /* 0x0000001067677224 */ /* 0x000fc400078e02ff */
[----:B------:R0:W-:Y:S01]  /*8540*/  @P1 STG.E desc[UR14][R20.64], R17 ;  /* 0x0000001114001986 */ /* 0x0001e2000c10190e */
[C---:B------:R-:W-:Y:S01]  /*8550*/  ISETP.GT.AND P1, PT, R12.reuse, 0x8, P3 ;  /* 0x000000080c00780c */ /* 0x040fe20001f24270 */
[----:B------:R-:W-:Y:S01]  /*8560*/  IMAD.X R23, R157, 0x1, R19, P6 ;  /* 0x000000019d177824 */ /* 0x000fe200030e0613 */
[----:B------:R-:W-:Y:S01]  /*8570*/  ISETP.GT.AND P6, PT, R12, 0x9, P3 ;  /* 0x000000090c00780c */ /* 0x000fe20001fc4270 */
[-C--:B-1----:R-:W-:Y:S02]  /*8580*/  IMAD R11, R94, R16.reuse, RZ ;  /* 0x000000105e0b7224 */ /* 0x082fe400078e02ff */
[-C--:B------:R-:W-:Y:S01]  /*8590*/  IMAD R105, R105, R16.reuse, RZ ;  /* 0x0000001069697224 */ /* 0x080fe200078e02ff */
[----:B------:R-:W-:Y:S01]  /*85a0*/  @P5 STG.E desc[UR14][R22.64], R93 ;  /* 0x0000005d16005986 */ /* 0x000fe2000c10190e */
[----:B------:R-:W-:Y:S01]  /*85b0*/  ISETP.GT.AND P5, PT, R12, 0x10, P2 ;  /* 0x000000100c00780c */ /* 0x000fe200017a4270 */
[-C--:B------:R-:W-:Y:S02]  /*85c0*/  IMAD R107, R107, R16.reuse, RZ ;  /* 0x000000106b6b7224 */ /* 0x080fe400078e02ff */
[----:B------:R-:W-:-:S02]  /*85d0*/  IMAD R109, R109, R16, RZ ;  /* 0x000000106d6d7224 */ /* 0x000fc400078e02ff */
[----:B0-----:R-:W-:Y:S01]  /*85e0*/  IMAD R17, R96, R16, RZ ;  /* 0x0000001060117224 */ /* 0x001fe200078e02ff */
[----:B------:R0:W-:Y:S01]  /*85f0*/  @P1 STG.E desc[UR14][R20.64+0x20], R11 ;  /* 0x0000200b14001986 */ /* 0x0001e2000c10190e */
[----:B------:R-:W-:Y:S01]  /*8600*/  IADD3 R88, P1, R5, R20, RZ ;  /* 0x0000001405587210 */ /* 0x000fe20007f3e0ff */
[-C--:B------:R-:W-:Y:S02]  /*8610*/  IMAD R111, R111, R16.reuse, RZ ;  /* 0x000000106f6f7224 */ /* 0x080fe400078e02ff */
[----:B------:R-:W-:Y:S01]  /*8620*/  @P6 STG.E desc[UR14][R22.64+0x20], R95 ;  /* 0x0000205f16006986 */ /* 0x000fe2000c10190e */
[C---:B------:R-:W-:Y:S01]  /*8630*/  ISETP.GT.AND P6, PT, R12.reuse, 0x11, P2 ;  /* 0x000000110c00780c */ /* 0x040fe200017c4270 */
[----:B------:R-:W-:Y:S01]  /*8640*/  IMAD.X R89, R157, 0x1, R21, P1 ;  /* 0x000000019d597824 */ /* 0x000fe200008e0615 */
[----:B------:R-:W-:Y:S01]  /*8650*/  ISETP.GT.AND P1, PT, R12, 0x10, P3 ;  /* 0x000000100c00780c */ /* 0x000fe20001f24270 */
[-C--:B------:R-:W-:Y:S02]  /*8660*/  IMAD R113, R113, R16.reuse, RZ ;  /* 0x0000001071717224 */ /* 0x080fe400078e02ff */
[----:B------:R-:W-:Y:S01]  /*8670*/  IMAD R115, R115, R16, RZ ;  /* 0x0000001073737224 */ /* 0x000fe200078e02ff */
[----:B------:R1:W-:Y:S01]  /*8680*/  @P5 STG.E desc[UR14][R88.64], R17 ;  /* 0x0000001158005986 */ /* 0x0003e2000c10190e */
[----:B------:R-:W-:Y:S01]  /*8690*/  IADD3 R90, P5, R5, R22, RZ ;  /* 0x00000016055a7210 */ /* 0x000fe20007fbe0ff */
[----:B0-----:R-:W-:-:S02]  /*86a0*/  IMAD R11, R98, R16, RZ ;  /* 0x00000010620b7224 */ /* 0x001fc400078e02ff */
[-C--:B------:R-:W-:Y:S02]  /*86b0*/  IMAD R117, R117, R16.reuse, RZ ;  /* 0x0000001075757224 */ /* 0x080fe400078e02ff */
[----:B------:R-:W-:Y:S01]  /*86c0*/  IMAD.X R91, R157, 0x1, R23, P5 ;  /* 0x000000019d5b7824 */ /* 0x000fe200028e0617 */
[C---:B------:R-:W-:Y:S01]  /*86d0*/  ISETP.GT.AND P5, PT, R12.reuse, 0x11, P3 ;  /* 0x000000110c00780c */ /* 0x040fe20001fa4270 */
[-C--:B------:R-:W-:Y:S02]  /*86e0*/  IMAD R119, R119, R16.reuse, RZ ;  /* 0x0000001077777224 */ /* 0x080fe400078e02ff */
[-C--:B------:R-:W-:Y:S01]  /*86f0*/  IMAD R121, R121, R16.reuse, RZ ;  /* 0x0000001079797224 */ /* 0x080fe200078e02ff */
[----:B------:R-:W-:Y:S01]  /*8700*/  @P6 STG.E desc[UR14][R90.64], R97 ;  /* 0x000000615a006986 */ /* 0x000fe2000c10190e */
[----:B------:R-:W-:Y:S01]  /*8710*/  ISETP.GT.AND P6, PT, R12, 0x18, P2 ;  /* 0x000000180c00780c */ /* 0x000fe200017c4270 */
[----:B-1----:R-:W-:Y:S02]  /*8720*/  IMAD R17, R100, R16, RZ ;  /* 0x0000001064117224 */ /* 0x002fe400078e02ff */
[----:B------:R0:W-:Y:S01]  /*8730*/  @P1 STG.E desc[UR14][R88.64+0x20], R11 ;  /* 0x0000200b58001986 */ /* 0x0001e2000c10190e */
[----:B------:R-:W-:Y:S01]  /*8740*/  IADD3 R92, P1, R5, R88, RZ ;  /* 0x00000058055c7210 */ /* 0x000fe20007f3e0ff */
[----:B------:R-:W-:-:S02]  /*8750*/  IMAD R123, R123, R16, RZ ;  /* 0x000000107b7b7224 */ /* 0x000fc400078e02ff */
[-C--:B------:R-:W-:Y:S01]  /*8760*/  IMAD R125, R125, R16.reuse, RZ ;  /* 0x000000107d7d7224 */ /* 0x080fe200078e02ff */
[----:B------:R-:W-:Y:S01]  /*8770*/  @P5 STG.E desc[UR14][R90.64+0x20], R99 ;  /* 0x000020635a005986 */ /* 0x000fe2000c10190e */
[----:B------:R-:W-:Y:S01]  /*8780*/  IMAD.X R93, R157, 0x1, R89, P1 ;  /* 0x000000019d5d7824 */ /* 0x000fe200008e0659 */
[C---:B------:R-:W-:Y:S01]  /*8790*/  ISETP.GT.AND P5, PT, R12.reuse, 0x19, P2 ;  /* 0x000000190c00780c */ /* 0x040fe200017a4270 */
[-C--:B------:R-:W-:Y:S01]  /*87a0*/  IMAD R127, R127, R16.reuse, RZ ;  /* 0x000000107f7f7224 */ /* 0x080fe200078e02ff */
[----:B------:R-:W-:Y:S01]  /*87b0*/  ISETP.GT.AND P1, PT, R12, 0x18, P3 ;  /* 0x000000180c00780c */ /* 0x000fe20001f24270 */
[----:B------:R-:W-:Y:S01]  /*87c0*/  IMAD R129, R129, R16, RZ ;  /* 0x0000001081817224 */ /* 0x000fe200078e02ff */
[----:B------:R1:W-:Y:S01]  /*87d0*/  @P6 STG.E desc[UR14][R92.64], R17 ;  /* 0x000000115c006986 */ /* 0x0003e2000c10190e */
[----:B------:R-:W-:Y:S01]  /*87e0*/  IADD3 R94, P6, R5, R90, RZ ;  /* 0x0000005a055e7210 */ /* 0x000fe20007fde0ff */
[-C--:B0-----:R-:W-:Y:S02]  /*87f0*/  IMAD R11, R102, R16.reuse, RZ ;  /* 0x00000010660b7224 */ /* 0x081fe400078e02ff */
[----:B------:R-:W-:-:S02]  /*8800*/  IMAD R131, R131, R16, RZ ;  /* 0x0000001083837224 */ /* 0x000fc400078e02ff */
        /* <DEDUP_REMOVED lines=127> */
[----:B------:R-:W-:-:S04]  /*9000*/  ISETP.GT.AND P6, PT, R12, 0x49, P3 ;  /* 0x000000490c00780c */ /* 0x000fc80001fc4270 */
[----:B------:R-:W-:Y:S01]  /*9010*/  @P5 STG.E desc[UR14][R118.64], R125 ;  /* 0x0000007d76005986 */ /* 0x000fe2000c10190e */
[----:B------:R-:W-:Y:S01]  /*9020*/  ISETP.GT.AND P5, PT, R12, 0x50, P2 ;  /* 0x000000500c00780c */ /* 0x000fe200017a4270 */
[----:B-1----:R-:W-:Y:S02]  /*9030*/  IMAD R17, R128, R16, RZ ;  /* 0x0000001080117224 */ /* 0x002fe400078e02ff */
[----:B------:R0:W-:Y:S01]  /*9040*/  @P1 STG.E desc[UR14][R116.64+0x20], R11 ;  /* 0x0000200b74001986 */ /* 0x0001e2000c10190e */
[----:B------:R-:W-:-:S04]  /*9050*/  IADD3 R120, P1, R5, R116, RZ ;  /* 0x0000007405787210 */ /* 0x000fc80007f3e0ff */
[----:B------:R-:W-:Y:S01]  /*9060*/  @P6 STG.E desc[UR14][R118.64+0x20], R127 ;  /* 0x0000207f76006986 */ /* 0x000fe2000c10190e */
[----:B------:R-:W-:Y:S01]  /*9070*/  IMAD.X R121, R157, 0x1, R117, P1 ;  /* 0x000000019d797824 */ /* 0x000fe200008e0675 */
[C---:B------:R-:W-:Y:S02]  /*9080*/  ISETP.GT.AND P6, PT, R12.reuse, 0x51, P2 ;  /* 0x000000510c00780c */ /* 0x040fe400017c4270 */
[----:B------:R-:W-:Y:S02]  /*9090*/  ISETP.GT.AND P1, PT, R12, 0x50, P3 ;  /* 0x000000500c00780c */ /* 0x000fe40001f24270 */
[----:B------:R1:W-:Y:S01]  /*90a0*/  @P5 STG.E desc[UR14][R120.64], R17 ;  /* 0x0000001178005986 */ /* 0x0003e2000c10190e */
[----:B------:R-:W-:Y:S01]  /*90b0*/  IADD3 R122, P5, R5, R118, RZ ;  /* 0x00000076057a7210 */ /* 0x000fe20007fbe0ff */
[----:B0-----:R-:W-:-:S04]  /*90c0*/  IMAD R11, R130, R16, RZ ;  /* 0x00000010820b7224 */ /* 0x001fc800078e02ff */
        /* <DEDUP_REMOVED lines=49> */
[----:B------:R1:W-:Y:S01]  /*93e0*/  @P6 STG.E desc[UR14][R134.64+0x20], R143 ;  /* 0x0000208f86006986 */ /* 0x0003e2000c10190e */
[----:B------:R-:W-:Y:S01]  /*93f0*/  IMAD.X R137, R157, 0x1, R133, P1 ;  /* 0x000000019d897824 */ /* 0x000fe200008e0685 */
[C---:B------:R-:W-:Y:S02]  /*9400*/  ISETP.GT.AND P6, PT, R12.reuse, 0x71, P2 ;  /* 0x000000710c00780c */ /* 0x040fe400017c4270 */
[----:B------:R-:W-:Y:S02]  /*9410*/  ISETP.GT.AND P1, PT, R12, 0x70, P3 ;  /* 0x000000700c00780c */ /* 0x000fe40001f24270 */
[----:B------:R-:W-:Y:S01]  /*9420*/  @P5 STG.E desc[UR14][R136.64], R17 ;  /* 0x0000001188005986 */ /* 0x000fe2000c10190e */
[----:B------:R-:W-:Y:S01]  /*9430*/  IADD3 R138, P5, R5, R134, RZ ;  /* 0x00000086058a7210 */ /* 0x000fe20007fbe0ff */
[----:B0-----:R-:W-:-:S04]  /*9440*/  IMAD R11, R146, R16, RZ ;  /* 0x00000010920b7224 */ /* 0x001fc800078e02ff */
[----:B------:R-:W-:Y:S01]  /*9450*/  IMAD.X R139, R157, 0x1, R135, P5 ;  /* 0x000000019d8b7824 */ /* 0x000fe200028e0687 */
[----:B------:R-:W-:-:S04]  /*9460*/  ISETP.GT.AND P5, PT, R12, 0x71, P3 ;  /* 0x000000710c00780c */ /* 0x000fc80001fa4270 */
[----:B------:R-:W-:Y:S01]  /*9470*/  @P6 STG.E desc[UR14][R138.64], R145 ;  /* 0x000000918a006986 */ /* 0x000fe2000c10190e */
[----:B------:R-:W-:-:S03]  /*9480*/  IADD3 R140, P6, R5, R136, RZ ;  /* 0x00000088058c7210 */ /* 0x000fc60007fde0ff */
[----:B------:R0:W-:Y:S01]  /*9490*/  @P1 STG.E desc[UR14][R136.64+0x20], R11 ;  /* 0x0000200b88001986 */ /* 0x0001e2000c10190e */
[----:B------:R-:W-:Y:S01]  /*94a0*/  ISETP.GT.AND P1, PT, R12, 0x78, P2 ;  /* 0x000000780c00780c */ /* 0x000fe20001724270 */
[----:B------:R-:W-:Y:S01]  /*94b0*/  IMAD.X R141, R157, 0x1, R137, P6 ;  /* 0x000000019d8d7824 */ /* 0x000fe200030e0689 */
[----:B------:R-:W-:Y:S01]  /*94c0*/  IADD3 R142, P6, R5, R138, RZ ;  /* 0x0000008a058e7210 */ /* 0x000fe20007fde0ff */
[-C--:B------:R-:W-:Y:S01]  /*94d0*/  IMAD R5, R148, R16.reuse, RZ ;  /* 0x0000001094057224 */ /* 0x080fe200078e02ff */
[C---:B------:R-:W-:Y:S01]  /*94e0*/  ISETP.GT.AND P2, PT, R12.reuse, 0x79, P2 ;  /* 0x000000790c00780c */ /* 0x040fe20001744270 */
[----:B------:R-:W-:Y:S01]  /*94f0*/  @P5 STG.E desc[UR14][R138.64+0x20], R147 ;  /* 0x000020938a005986 */ /* 0x000fe2000c10190e */
[C---:B------:R-:W-:Y:S01]  /*9500*/  ISETP.GT.AND P5, PT, R12.reuse, 0x78, P3 ;  /* 0x000000780c00780c */ /* 0x040fe20001fa4270 */
[----:B-1----:R-:W-:Y:S01]  /*9510*/  IMAD.X R143, R157, 0x1, R139, P6 ;  /* 0x000000019d8f7824 */ /* 0x002fe200030e068b */
[----:B------:R-:W-:Y:S01]  /*9520*/  ISETP.GT.AND P3, PT, R12, 0x79, P3 ;  /* 0x000000790c00780c */ /* 0x000fe20001f64270 */
[----:B0-----:R-:W-:-:S04]  /*9530*/  IMAD R11, R150, R16, RZ ;  /* 0x00000010960b7224 */ /* 0x001fc800078e02ff */
[----:B------:R0:W-:Y:S01]  /*9540*/  @P1 STG.E desc[UR14][R140.64], R5 ;  /* 0x000000058c001986 */ /* 0x0001e2000c10190e */
[----:B------:R-:W-:-:S03]  /*9550*/  ISETP.GT.AND P1, PT, R13, 0x80, PT ;  /* 0x000000800d00780c */ /* 0x000fc60003f24270 */
[----:B------:R-:W-:Y:S01]  /*9560*/  @P2 STG.E desc[UR14][R142.64], R149 ;  /* 0x000000958e002986 */ /* 0x000fe2000c10190e */
[C---:B------:R-:W-:Y:S02]  /*9570*/  ISETP.GT.AND P6, PT, R12.reuse, RZ, P1 ;  /* 0x000000ff0c00720c */ /* 0x040fe40000fc4270 */
[----:B------:R-:W-:Y:S01]  /*9580*/  ISETP.GT.AND P2, PT, R12, 0x1, P1 ;  /* 0x000000010c00780c */ /* 0x000fe20000f44270 */
[----:B------:R1:W-:Y:S01]  /*9590*/  @P5 STG.E desc[UR14][R140.64+0x20], R11 ;  /* 0x0000200b8c005986 */ /* 0x0003e2000c10190e */
[----:B------:R-:W-:Y:S01]  /*95a0*/  ISETP.GT.AND P5, PT, R13, 0x88, PT ;  /* 0x000000880d00780c */ /* 0x000fe20003fa4270 */
[-C--:B------:R-:W-:Y:S02]  /*95b0*/  IMAD R13, R26, R16.reuse, RZ ;  /* 0x000000101a0d7224 */ /* 0x080fe400078e02ff */
[----:B0-----:R-:W-:Y:S01]  /*95c0*/  IMAD R5, R24, R16, RZ ;  /* 0x0000001018057224 */ /* 0x001fe200078e02ff */
[----:B------:R-:W-:Y:S01]  /*95d0*/  @P3 STG.E desc[UR14][R142.64+0x20], R151 ;  /* 0x000020978e003986 */ /* 0x000fe2000c10190e */
[----:B------:R-:W-:-:S04]  /*95e0*/  ISETP.GT.AND P3, PT, R12, RZ, P5 ;  /* 0x000000ff0c00720c */ /* 0x000fc80002f64270 */
[----:B------:R0:W-:Y:S01]  /*95f0*/  @P6 STG.E desc[UR14][R8.64+0x200], R5 ;  /* 0x0002000508006986 */ /* 0x0001e2000c10190e */
[----:B------:R-:W-:Y:S01]  /*9600*/  ISETP.GT.AND P6, PT, R12, 0x1, P5 ;  /* 0x000000010c00780c */ /* 0x000fe20002fc4270 */
[----:B-1----:R-:W-:Y:S02]  /*9610*/  IMAD R11, R28, R16, RZ ;  /* 0x000000101c0b7224 */ /* 0x002fe400078e02ff */
[----:B------:R-:W-:Y:S01]  /*9620*/  @P2 STG.E desc[UR14][R18.64+0x200], R25 ;  /* 0x0002001912002986 */ /* 0x000fe2000c10190e */
[----:B------:R-:W-:-:S04]  /*9630*/  ISETP.GT.AND P2, PT, R12, 0x8, P1 ;  /* 0x000000080c00780c */ /* 0x000fc80000f44270 */
[----:B------:R1:W-:Y:S01]  /*9640*/  @P3 STG.E desc[UR14][R8.64+0x220], R13 ;  /* 0x0002200d08003986 */ /* 0x0003e2000c10190e */
[----:B------:R-:W-:Y:S01]  /*9650*/  ISETP.GT.AND P3, PT, R12, 0x9, P1 ;  /* 0x000000090c00780c */ /* 0x000fe20000f64270 */
[----:B0-----:R-:W-:-:S03]  /*9660*/  IMAD R5, R30, R16, RZ ;  /* 0x000000101e057224 */ /* 0x001fc600078e02ff */
[----:B------:R-:W-:Y:S01]  /*9670*/  @P6 STG.E desc[UR14][R18.64+0x220], R27 ;  /* 0x0002201b12006986 */ /* 0x000fe2000c10190e */
[----:B------:R-:W-:-:S03]  /*9680*/  ISETP.GT.AND P6, PT, R12, 0x8, P5 ;  /* 0x000000080c00780c */ /* 0x000fc60002fc4270 */
[----:B------:R0:W-:Y:S01]  /*9690*/  @P2 STG.E desc[UR14][R20.64+0x200], R11 ;  /* 0x0002000b14002986 */ /* 0x0001e2000c10190e */
[----:B------:R-:W-:Y:S01]  /*96a0*/  ISETP.GT.AND P2, PT, R12, 0x9, P5 ;  /* 0x000000090c00780c */ /* 0x000fe20002f44270 */
[----:B-1----:R-:W-:-:S03]  /*96b0*/  IMAD R9, R32, R16, RZ ;  /* 0x0000001020097224 */ /* 0x002fc600078e02ff */
[----:B------:R-:W-:Y:S01]  /*96c0*/  @P3 STG.E desc[UR14][R22.64+0x200], R29 ;  /* 0x0002001d16003986 */ /* 0x000fe2000c10190e */
[----:B------:R-:W-:-:S04]  /*96d0*/  ISETP.GT.AND P3, PT, R12, 0x10, P1 ;  /* 0x000000100c00780c */ /* 0x000fc80000f64270 */
[----:B------:R1:W-:Y:S01]  /*96e0*/  @P6 STG.E desc[UR14][R20.64+0x220], R5 ;  /* 0x0002200514006986 */ /* 0x0003e2000c10190e */
[----:B------:R-:W-:Y:S01]  /*96f0*/  ISETP.GT.AND P6, PT, R12, 0x11, P1 ;  /* 0x000000110c00780c */ /* 0x000fe20000fc4270 */
[----:B0-----:R-:W-:Y:S02]  /*9700*/  IMAD R11, R34, R16, RZ ;  /* 0x00000010220b7224 */ /* 0x001fe400078e02ff */
[----:B------:R-:W-:Y:S01]  /*9710*/  @P2 STG.E desc[UR14][R22.64+0x220], R31 ;  /* 0x0002201f16002986 */ /* 0x000fe2000c10190e */
[----:B------:R-:W-:-:S04]  /*9720*/  ISETP.GT.AND P2, PT, R12, 0x10, P5 ;  /* 0x000000100c00780c */ /* 0x000fc80002f44270 */
[----:B------:R0:W-:Y:S01]  /*9730*/  @P3 STG.E desc[UR14][R88.64+0x200], R9 ;  /* 0x0002000958003986 */ /* 0x0001e2000c10190e */
[----:B------:R-:W-:Y:S01]  /*9740*/  ISETP.GT.AND P3, PT, R12, 0x11, P5 ;  /* 0x000000110c00780c */ /* 0x000fe20002f64270 */
[----:B-1----:R-:W-:-:S03]  /*9750*/  IMAD R5, R36, R16, RZ ;  /* 0x0000001024057224 */ /* 0x002fc600078e02ff */
[----:B------:R-:W-:Y:S01]  /*9760*/  @P6 STG.E desc[UR14][R90.64+0x200], R33 ;  /* 0x000200215a006986 */ /* 0x000fe2000c10190e */
[----:B------:R-:W-:-:S03]  /*9770*/  ISETP.GT.AND P6, PT, R12, 0x18, P1 ;  /* 0x000000180c00780c */ /* 0x000fc60000fc4270 */
[----:B------:R1:W-:Y:S01]  /*9780*/  @P2 STG.E desc[UR14][R88.64+0x220], R11 ;  /* 0x0002200b58002986 */ /* 0x0003e2000c10190e */
[----:B------:R-:W-:Y:S01]  /*9790*/  ISETP.GT.AND P2, PT, R12, 0x19, P1 ;  /* 0x000000190c00780c */ /* 0x000fe20000f44270 */
[----:B0-----:R-:W-:-:S03]  /*97a0*/  IMAD R9, R38, R16, RZ ;  /* 0x0000001026097224 */ /* 0x001fc600078e02ff */
[----:B------:R-:W-:Y:S01]  /*97b0*/  @P3 STG.E desc[UR14][R90.64+0x220], R35 ;  /* 0x000220235a003986 */ /* 0x000fe2000c10190e */
[----:B------:R-:W-:-:S04]  /*97c0*/  ISETP.GT.AND P3, PT, R12, 0x18, P5 ;  /* 0x000000180c00780c */ /* 0x000fc80002f64270 */
        /* <DEDUP_REMOVED lines=107> */
[-C--:B0-----:R-:W-:Y:S02]  /*9e80*/  IMAD R11, R82, R16.reuse, RZ ;  /* 0x00000010520b7224 */ /* 0x081fe400078e02ff */
[----:B------:R-:W-:Y:S01]  /*9e90*/  @P2 STG.E desc[UR14][R134.64+0x220], R79 ;  /* 0x0002204f86002986 */ /* 0x000fe2000c10190e */
[----:B------:R-:W-:Y:S01]  /*9ea0*/  ISETP.GT.AND P2, PT, R12, 0x70, P5 ;  /* 0x000000700c00780c */ /* 0x000fe20002f44270 */
[----:B-1----:R-:W-:-:S08]  /*9eb0*/  IMAD R5, R84, R16, RZ ;  /* 0x0000001054057224 */ /* 0x002fd000078e02ff */
[----:B------:R0:W-:Y:S01]  /*9ec0*/  @P6 STG.E desc[UR14][R136.64+0x200], R9 ;  /* 0x0002000988006986 */ /* 0x0001e2000c10190e */
[C---:B------:R-:W-:Y:S02]  /*9ed0*/  ISETP.GT.AND P6, PT, R12.reuse, 0x78, P1 ;  /* 0x000000780c00780c */ /* 0x040fe40000fc4270 */
[C---:B------:R-:W-:Y:S01]  /*9ee0*/  ISETP.GT.AND P1, PT, R12.reuse, 0x79, P1 ;  /* 0x000000790c00780c */ /* 0x040fe20000f24270 */
[----:B------:R1:W-:Y:S01]  /*9ef0*/  @P3 STG.E desc[UR14][R138.64+0x200], R81 ;  /* 0x000200518a003986 */ /* 0x0003e2000c10190e */
[----:B------:R-:W-:-:S03]  /*9f00*/  ISETP.GT.AND P3, PT, R12, 0x71, P5 ;  /* 0x000000710c00780c */ /* 0x000fc60002f64270 */
[----:B------:R1:W-:Y:S01]  /*9f10*/  @P2 STG.E desc[UR14][R136.64+0x220], R11 ;  /* 0x0002200b88002986 */ /* 0x0003e2000c10190e */
[C---:B------:R-:W-:Y:S02]  /*9f20*/  ISETP.GT.AND P2, PT, R12.reuse, 0x78, P5 ;  /* 0x000000780c00780c */ /* 0x040fe40002f44270 */
[----:B------:R-:W-:Y:S01]  /*9f30*/  ISETP.GT.AND P5, PT, R12, 0x79, P5 ;  /* 0x000000790c00780c */ /* 0x000fe20002fa4270 */
[----:B0-----:R-:W-:-:S06]  /*9f40*/  IMAD R9, R86, R16, RZ ;  /* 0x0000001056097224 */ /* 0x001fcc00078e02ff */
[----:B------:R1:W-:Y:S04]  /*9f50*/  @P3 STG.E desc[UR14][R138.64+0x220], R83 ;  /* 0x000220538a003986 */ /* 0x0003e8000c10190e */
[----:B------:R1:W-:Y:S04]  /*9f60*/  @P6 STG.E desc[UR14][R140.64+0x200], R5 ;  /* 0x000200058c006986 */ /* 0x0003e8000c10190e */
[----:B------:R1:W-:Y:S04]  /*9f70*/  @P1 STG.E desc[UR14][R142.64+0x200], R85 ;  /* 0x000200558e001986 */ /* 0x0003e8000c10190e */
[----:B------:R1:W-:Y:S04]  /*9f80*/  @P2 STG.E desc[UR14][R140.64+0x220], R9 ;  /* 0x000220098c002986 */ /* 0x0003e8000c10190e */
[----:B------:R1:W-:Y:S02]  /*9f90*/  @P5 STG.E desc[UR14][R142.64+0x220], R87 ;  /* 0x000220578e005986 */ /* 0x0003e4000c10190e */
.L_x_252:
[----:B------:R-:W-:Y:S05]  /*9fa0*/  BSYNC B0 ;  /* 0x0000000000007941 */ /* 0x000fea0003800000 */
.L_x_26:
[----:B------:R-:W-:Y:S01]  /*9fb0*/  ULDC UR8, c[0x0][0xc] ;  /* 0x0000030000087ab9 */ /* 0x000fe20000000800 */
[----:B------:R-:W-:Y:S01]  /*9fc0*/  ULDC UR9, c[0x0][0x10] ;  /* 0x0000040000097ab9 */ /* 0x000fe20000000800 */
[----:B-12---:R-:W1:Y:S01]  /*9fd0*/  LDC R5, c[0x0][0x14] ;  /* 0x00000500ff057b82 */ /* 0x006e620000000800 */
[----:B------:R-:W-:Y:S01]  /*9fe0*/  UIMAD.WIDE.U32 UR8, UR8, UR9, URZ ;  /* 0x00000009080872a5 */ /* 0x000fe2000f8e003f */
[----:B0-----:R-:W-:Y:S01]  /*9ff0*/  PRMT R9, RZ, 0x7610, R9 ;  /* 0x00007610ff097816 */ /* 0x001fe20000000009 */
[----:B------:R-:W-:-:S04]  /*a000*/  IMAD.MOV.U32 R8, RZ, RZ, -0x1 ;  /* 0xffffffffff087424 */ /* 0x000fc800078e00ff */
[----:B-1----:R-:W-:-:S04]  /*a010*/  IMAD.WIDE.U32 R2, R5, UR8, R2 ;  /* 0x0000000805027c25 */ /* 0x002fc8000f8e0002 */
[----:B------:R-:W-:Y:S01]  /*a020*/  IMAD R5, R5, UR9, RZ ;  /* 0x0000000905057c24 */ /* 0x000fe2000f8e02ff */
[----:B------:R-:W-:Y:S02]  /*a030*/  ULDC.64 UR8, c[0x0][0x750] ;  /* 0x0001d40000087ab9 */ /* 0x000fe40000000a00 */
[----:B------:R-:W-:Y:S01]  /*a040*/  ISETP.GE.U32.AND P1, PT, R2, UR8, PT ;  /* 0x0000000802007c0c */ /* 0x000fe2000bf26070 */
[----:B------:R-:W-:Y:S02]  /*a050*/  IMAD.IADD R3, R3, 0x1, R5 ;  /* 0x0000000103037824 */ /* 0x000fe400078e0205 */
[----:B------:R-:W-:-:S03]  /*a060*/  IMAD.MOV.U32 R5, RZ, RZ, -0x1 ;  /* 0xffffffffff057424 */ /* 0x000fc600078e00ff */
[----:B------:R-:W-:-:S13]  /*a070*/  ISETP.GE.U32.AND.EX P1, PT, R3, UR9, PT, P1 ;  /* 0x0000000903007c0c */ /* 0x000fda000bf26110 */
[----:B------:R-:W-:Y:S05]  /*a080*/  @P1 BRA `(.L_x_253) ;  /* 0x0000000400601947 */ /* 0x000fea0003800000 */
[----:B------:R-:W0:Y:S01]  /*a090*/  S2R R21, SR_CTAID.X ;  /* 0x0000000000157919 */ /* 0x000e220000002500 */
[----:B------:R-:W1:Y:S01]  /*a0a0*/  LDC.64 R18, c[0x0][0x728] ;  /* 0x0001ca00ff127b82 */ /* 0x000e620000000a00 */
[----:B------:R-:W-:Y:S01]  /*a0b0*/  ULDC UR7, c[0x0][0x150] ;  /* 0x0000540000077ab9 */ /* 0x000fe20000000800 */
[----:B------:R-:W-:Y:S01]  /*a0c0*/  IMAD.MOV.U32 R12, RZ, RZ, R2 ;  /* 0x000000ffff0c7224 */ /* 0x000fe200078e0002 */
[----:B------:R-:W2:Y:S01]  /*a0d0*/  S2R R27, SR_CTAID.Y ;  /* 0x00000000001b7919 */ /* 0x000ea20000002600 */
[----:B------:R-:W-:-:S04]  /*a0e0*/  IMAD.MOV.U32 R13, RZ, RZ, R3 ;  /* 0x000000ffff0d7224 */ /* 0x000fc800078e0003 */
[----:B------:R-:W2:Y:S08]  /*a0f0*/  LDC R26, c[0x0][0x144] ;  /* 0x00005100ff1a7b82 */ /* 0x000eb00000000800 */
[----:B------:R-:W2:Y:S08]  /*a100*/  LDC R22, c[0x0][0x730] ;  /* 0x0001cc00ff167b82 */ /* 0x000eb00000000800 */
[----:B------:R-:W2:Y:S01]  /*a110*/  LDC.64 R24, c[0x0][0x720] ;  /* 0x0001c800ff187b82 */ /* 0x000ea20000000a00 */
[----:B-1----:R-:W-:-:S04]  /*a120*/  ISETP.NE.U32.AND P1, PT, R18, RZ, PT ;  /* 0x000000ff1200720c */ /* 0x002fc80003f25070 */
[----:B------:R-:W-:Y:S02]  /*a130*/  ISETP.NE.AND.EX P1, PT, R19, RZ, PT, P1 ;  /* 0x000000ff1300720c */ /* 0x000fe40003f25310 */
[----:B0-----:R-:W-:-:S05]  /*a140*/  I2FP.F32.U32 R5, R21 ;  /* 0x0000001500057245 */ /* 0x001fca0000201000 */
[----:B------:R-:W-:-:S04]  /*a150*/  FMUL R5, R5, UR7 ;  /* 0x0000000705057c20 */ /* 0x000fc80008400000 */
[----:B------:R0:W1:Y:S02]  /*a160*/  F2I.U32.TRUNC.NTZ R23, R5 ;  /* 0x0000000500177305 */ /* 0x000064000020f000 */
[----:B------:R-:W-:Y:S05]  /*a170*/  @!P1 BRA `(.L_x_254) ;  /* 0x0000000000289947 */ /* 0x000fea0003800000 */
[----:B0-----:R-:W0:Y:S02]  /*a180*/  LDC R5, c[0x0][0x734] ;  /* 0x0001cd00ff057b82 */ /* 0x001e240000000800 */
        /* <DEDUP_REMOVED lines=9> */
.L_x_254:
[-CC-:B--2---:R-:W-:Y:S01]  /*a220*/  SHF.R.U64 R20, R12, R22.reuse, R13.reuse ;  /* 0x000000160c147219 */ /* 0x184fe2000000120d */
[----:B------:R-:W2:Y:S01]  /*a230*/  LDC.64 R30, c[0x0][0x740] ;  /* 0x0001d000ff1e7b82 */ /* 0x000ea20000000a00 */
[----:B0-----:R-:W-:Y:S01]  /*a240*/  SHF.R.U32.HI R5, RZ, R22, R13 ;  /* 0x00000016ff057219 */ /* 0x001fe2000001160d */
[----:B-1----:R-:W-:Y:S01]  /*a250*/  IMAD.MOV R23, RZ, RZ, -R23 ;  /* 0x000000ffff177224 */ /* 0x002fe200078e0a17 */
[----:B------:R-:W-:Y:S01]  /*a260*/  IADD3 R11, P1, RZ, -R20, RZ ;  /* 0x80000014ff0b7210 */ /* 0x000fe20007f3e0ff */
[----:B------:R-:W-:-:S04]  /*a270*/  ULDC UR7, c[0x0][0x154] ;  /* 0x0000550000077ab9 */ /* 0x000fc80000000800 */
[----:B------:R-:W0:Y:S01]  /*a280*/  LDC R12, c[0x0][0x718] ;  /* 0x0001c600ff0c7b82 */ /* 0x000e220000000800 */
[----:B------:R-:W-:Y:S02]  /*a290*/  IMAD.X R5, RZ, RZ, ~R5, P1 ;  /* 0x000000ffff057224 */ /* 0x000fe400008e0e05 */
[----:B------:R-:W-:-:S04]  /*a2a0*/  IMAD.WIDE.U32 R8, R11, R24, R2 ;  /* 0x000000180b087225 */ /* 0x000fc800078e0002 */
[----:B------:R-:W-:Y:S01]  /*a2b0*/  IMAD R10, R5, R24, RZ ;  /* 0x00000018050a7224 */ /* 0x000fe200078e02ff */
[----:B------:R-:W1:Y:S03]  /*a2c0*/  LDC R13, c[0x0][0x708] ;  /* 0x0001c200ff0d7b82 */ /* 0x000e660000000800 */
[----:B------:R-:W-:Y:S02]  /*a2d0*/  IMAD R5, R11, R25, R10 ;  /* 0x000000190b057224 */ /* 0x000fe400078e020a */
[----:B------:R-:W-:Y:S02]  /*a2e0*/  IMAD R25, R26, R23, R21 ;  /* 0x000000171a197224 */ /* 0x000fe400078e0215 */
[----:B------:R-:W-:Y:S01]  /*a2f0*/  IMAD.IADD R5, R9, 0x1, R5 ;  /* 0x0000000109057824 */ /* 0x000fe200078e0205 */
[----:B------:R-:W3:Y:S01]  /*a300*/  LDC R28, c[0x0][0x758] ;  /* 0x0001d600ff1c7b82 */ /* 0x000ee20000000800 */
[----:B------:R-:W-:Y:S01]  /*a310*/  I2FP.F32.U32 R9, R27 ;  /* 0x0000001b00097245 */ /* 0x000fe20000201000 */
[----:B------:R-:W-:Y:S01]  /*a320*/  IMAD.MOV.U32 R11, RZ, RZ, 0x1 ;  /* 0x00000001ff0b7424 */ /* 0x000fe200078e00ff */
[----:B--2---:R-:W-:-:S03]  /*a330*/  ISETP.NE.U32.AND P1, PT, R30, RZ, PT ;  /* 0x000000ff1e00720c */ /* 0x004fc60003f25070 */
[----:B------:R-:W-:Y:S01]  /*a340*/  FMUL R10, R9, UR7 ;  /* 0x00000007090a7c20 */ /* 0x000fe20008400000 */
[----:B------:R-:W-:Y:S01]  /*a350*/  ISETP.NE.AND.EX P1, PT, R31, RZ, PT, P1 ;  /* 0x000000ff1f00720c */ /* 0x000fe20003f25310 */
[----:B------:R-:W2:Y:S01]  /*a360*/  LDC R24, c[0x0][0x148] ;  /* 0x00005200ff187b82 */ /* 0x000ea20000000800 */
[-CC-:B0-----:R-:W-:Y:S01]  /*a370*/  SHF.R.U64 R19, R8, R12.reuse, R5.reuse ;  /* 0x0000000c08137219 */ /* 0x181fe20000001205 */
[----:B------:R0:W0:Y:S01]  /*a380*/  F2I.U32.TRUNC.NTZ R22, R10 ;  /* 0x0000000a00167305 */ /* 0x000022000020f000 */
[----:B------:R-:W-:Y:S01]  /*a390*/  SHF.R.U32.HI R8, RZ, R12, R5 ;  /* 0x0000000cff087219 */ /* 0x000fe20000011605 */
[----:B------:R-:W-:-:S04]  /*a3a0*/  IMAD.MOV.U32 R9, RZ, RZ, -0x1 ;  /* 0xffffffffff097424 */ /* 0x000fc800078e00ff */
[----:B------:R-:W0:Y:S01]  /*a3b0*/  LDC R23, c[0x0][0x700] ;  /* 0x0001c000ff177b82 */ /* 0x000e220000000800 */
[-CC-:B-1----:R-:W-:Y:S02]  /*a3c0*/  SHF.R.U64 R18, R19, R13.reuse, R8.reuse ;  /* 0x0000000d13127219 */ /* 0x182fe40000001208 */
[----:B------:R-:W-:-:S05]  /*a3d0*/  SHF.R.U32.HI R5, RZ, R13, R8 ;  /* 0x0000000dff057219 */ /* 0x000fca0000011608 */
[----:B------:R-:W1:Y:S01]  /*a3e0*/  LDC R26, c[0x0][0x748] ;  /* 0x0001d200ff1a7b82 */ /* 0x000e620000000800 */
[-C--:B---3--:R-:W-:Y:S02]  /*a3f0*/  SHF.L.U32 R8, R9, R28.reuse, RZ ;  /* 0x0000001c09087219 */ /* 0x088fe400000006ff */
[-CC-:B------:R-:W-:Y:S02]  /*a400*/  SHF.R.U64 R21, R18, R28.reuse, R5.reuse ;  /* 0x0000001c12157219 */ /* 0x180fe40000001205 */
[----:B------:R-:W-:Y:S02]  /*a410*/  SHF.R.U32.HI R9, RZ, R28, R5 ;  /* 0x0000001cff097219 */ /* 0x000fe40000011605 */
[----:B------:R-:W-:Y:S01]  /*a420*/  LOP3.LUT R29, RZ, R8, RZ, 0x33, !PT ;  /* 0x00000008ff1d7212 */ /* 0x000fe200078e33ff */
[----:B------:R-:W3:Y:S01]  /*a430*/  LDC R32, c[0x0][0x738] ;  /* 0x0001ce00ff207b82 */ /* 0x000ee20000000800 */
[----:B------:R-:W-:Y:S01]  /*a440*/  SHF.L.U32 R28, R11, R28, RZ ;  /* 0x0000001c0b1c7219 */ /* 0x000fe200000006ff */
[----:B------:R-:W-:-:S06]  /*a450*/  IMAD.MOV.U32 R8, RZ, RZ, R21 ;  /* 0x000000ffff087224 */ /* 0x000fcc00078e0015 */
[----:B------:R-:W0:Y:S01]  /*a460*/  LDC R33, c[0x0][0x710] ;  /* 0x0001c400ff217b82 */ /* 0x000e220000000800 */
[----:B------:R-:W-:Y:S05]  /*a470*/  @!P1 BRA `(.L_x_255) ;  /* 0x0000000000289947 */ /* 0x000fea0003800000 */
[----:B------:R-:W4:Y:S02]  /*a480*/  LDC R8, c[0x0][0x74c] ;  /* 0x0001d300ff087b82 */ /* 0x000f240000000800 */
[----:B----4-:R-:W-:-:S05]  /*a490*/  IADD3 R5, P1, R21, R8, RZ ;  /* 0x0000000815057210 */ /* 0x010fca0007f3e0ff */
[----:B------:R-:W-:-:S04]  /*a4a0*/  IMAD.X R17, RZ, RZ, R9, P1 ;  /* 0x000000ffff117224 */ /* 0x000fc800008e0609 */
[----:B------:R-:W-:-:S04]  /*a4b0*/  IMAD.WIDE.U32 R8, R17, R30, RZ ;  /* 0x0000001e11087225 */ /* 0x000fc800078e00ff */
[----:B0-----:R-:W-:-:S04]  /*a4c0*/  IMAD.WIDE.U32 R10, P1, R5, R31, R8 ;  /* 0x0000001f050a7225 */ /* 0x001fc80007820008 */
[----:B------:R-:W-:-:S04]  /*a4d0*/  IMAD.WIDE.U32 R8, R5, R30, RZ ;  /* 0x0000001e05087225 */ /* 0x000fc800078e00ff */
[----:B------:R-:W-:Y:S01]  /*a4e0*/  IMAD.X R13, RZ, RZ, RZ, P1 ;  /* 0x000000ffff0d7224 */ /* 0x000fe200008e06ff */
[----:B------:R-:W-:Y:S01]  /*a4f0*/  IADD3 RZ, P1, R9, R10, RZ ;  /* 0x0000000a09ff7210 */ /* 0x000fe20007f3e0ff */
[----:B------:R-:W-:-:S04]  /*a500*/  IMAD.MOV.U32 R12, RZ, RZ, R11 ;  /* 0x000000ffff0c7224 */ /* 0x000fc800078e000b */
[----:B------:R-:W-:-:S08]  /*a510*/  IMAD.WIDE.U32.X R8, R17, R31, R12, P1 ;  /* 0x0000001f11087225 */ /* 0x000fd000008e040c */
.L_x_255:
[----:B-1----:R-:W-:Y:S01]  /*a520*/  SHF.R.U64 R5, R8, R26, R9 ;  /* 0x0000001a08057219 */ /* 0x002fe20000001209 */
[----:B0-----:R-:W-:Y:S01]  /*a530*/  VIADD R12, R23, 0xffffffff ;  /* 0xffffffff170c7836 */ /* 0x001fe20000000000 */
[----:B------:R-:W-:Y:S01]  /*a540*/  LOP3.LUT R10, R18, R29, RZ, 0xc0, !PT ;  /* 0x0000001d120a7212 */ /* 0x000fe200078ec0ff */
[----:B------:R-:W-:Y:S02]  /*a550*/  IMAD.MOV R22, RZ, RZ, -R22 ;  /* 0x000000ffff167224 */ /* 0x000fe400078e0a16 */
[----:B------:R-:W-:Y:S01]  /*a560*/  IMAD.MOV R8, RZ, RZ, -R5 ;  /* 0x000000ffff087224 */ /* 0x000fe200078e0a05 */
[----:B------:R-:W-:Y:S01]  /*a570*/  LOP3.LUT R12, R19, R12, RZ, 0xc0, !PT ;  /* 0x0000000c130c7212 */ /* 0x000fe200078ec0ff */
[----:B------:R-:W-:Y:S02]  /*a580*/  IMAD R10, R28, R5, R10 ;  /* 0x000000051c0a7224 */ /* 0x000fe400078e020a */
[----:B--2---:R-:W-:Y:S02]  /*a590*/  @P4 IMAD R25, R24, R22, R27 ;  /* 0x0000001618194224 */ /* 0x004fe400078e021b */
[----:B---3--:R-:W-:-:S02]  /*a5a0*/  IMAD R5, R8, R32, R21 ;  /* 0x0000002008057224 */ /* 0x008fc400078e0215 */
[----:B------:R-:W-:Y:S02]  /*a5b0*/  IMAD R10, R10, R33, R25 ;  /* 0x000000210a0a7224 */ /* 0x000fe400078e0219 */
[----:B------:R-:W-:Y:S02]  /*a5c0*/  IMAD R5, R5, R23, R12 ;  /* 0x0000001705057224 */ /* 0x000fe400078e020c */
[----:B------:R-:W-:-:S03]  /*a5d0*/  IMAD.MOV.U32 R9, RZ, RZ, 0x1 ;  /* 0x00000001ff097424 */ /* 0x000fc600078e00ff */
[----:B------:R-:W-:Y:S02]  /*a5e0*/  SEL R8, R5, R10, !P4 ;  /* 0x0000000a05087207 */ /* 0x000fe40006000000 */
[----:B------:R-:W-:Y:S01]  /*a5f0*/  SEL R10, R10, R5, !P4 ;  /* 0x000000050a0a7207 */ /* 0x000fe20006000000 */
[----:B------:R-:W-:-:S07]  /*a600*/  IMAD.MOV.U32 R5, RZ, RZ, R20 ;  /* 0x000000ffff057224 */ /* 0x000fce00078e0014 */
.L_x_253:
[----:B------:R-:W-:Y:S01]  /*a610*/  LOP3.LUT P1, RZ, R9, 0xff, RZ, 0xc0, !PT ;  /* 0x000000ff09ff7812 */ /* 0x000fe2000782c0ff */
[----:B------:R-:W-:-:S12]  /*a620*/  IMAD.MOV.U32 R9, RZ, RZ, R10 ;  /* 0x000000ffff097224 */ /* 0x000fd800078e000a */
[----:B------:R-:W-:Y:S05]  /*a630*/  @P1 BRA `(.L_x_256) ;  /* 0xffffff6c001c1947 */ /* 0x000fea000383ffff */
[----:B------:R-:W-:Y:S05]  /*a640*/  EXIT ;  /* 0x000000000000794d */ /* 0x000fea0003800000 */
.L_x_8:
[----:B0-----:R-:W-:Y:S01]  /*a650*/  ULDC.64 UR4, c[0x0][0x750] ;  /* 0x0001d40000047ab9 */ /* 0x001fe20000000a00 */
        /* <DEDUP_REMOVED lines=25> */
.L_x_258:
[----:B------:R-:W0:Y:S01]  /*a7f0*/  LDC.64 R26, c[0x0][0x740] ;  /* 0x0001d000ff1a7b82 */ /* 0x000e220000000a00 */
[-CC-:B------:R-:W-:Y:S02]  /*a800*/  SHF.R.U64 R19, R14, R20.reuse, R15.reuse ;  /* 0x000000140e137219 */ /* 0x180fe4000000120f */
[----:B------:R-:W-:Y:S02]  /*a810*/  SHF.R.U32.HI R6, RZ, R20, R15 ;  /* 0x00000014ff067219 */ /* 0x000fe4000001160f */
[----:B------:R-:W-:-:S03]  /*a820*/  IADD3 R9, P0, RZ, -R19, RZ ;  /* 0x80000013ff097210 */ /* 0x000fc60007f1e0ff */
[----:B------:R-:W1:Y:S02]  /*a830*/  LDC R14, c[0x0][0x718] ;  /* 0x0001c600ff0e7b82 */ /* 0x000e640000000800 */
[----:B------:R-:W-:-:S04]  /*a840*/  IMAD.X R7, RZ, RZ, ~R6, P0 ;  /* 0x000000ffff077224 */ /* 0x000fc800000e0e06 */
[-C--:B------:R-:W-:Y:S02]  /*a850*/  IMAD R8, R7, R22.reuse, RZ ;  /* 0x0000001607087224 */ /* 0x080fe400078e02ff */
[----:B------:R-:W2:Y:S01]  /*a860*/  LDC R20, c[0x0][0x708] ;  /* 0x0001c200ff147b82 */ /* 0x000ea20000000800 */
[----:B------:R-:W-:-:S04]  /*a870*/  IMAD.WIDE.U32 R6, R9, R22, R2 ;  /* 0x0000001609067225 */ /* 0x000fc800078e0002 */
[----:B------:R-:W-:Y:S02]  /*a880*/  IMAD R9, R9, R23, R8 ;  /* 0x0000001709097224 */ /* 0x000fe400078e0208 */
[----:B------:R-:W-:Y:S01]  /*a890*/  IMAD.MOV.U32 R8, RZ, RZ, -0x1 ;  /* 0xffffffffff087424 */ /* 0x000fe200078e00ff */
[----:B------:R-:W3:Y:S01]  /*a8a0*/  LDC R25, c[0x0][0x758] ;  /* 0x0001d600ff197b82 */ /* 0x000ee20000000800 */
[----:B------:R-:W-:Y:S01]  /*a8b0*/  IMAD.IADD R7, R7, 0x1, R9 ;  /* 0x0000000107077824 */ /* 0x000fe200078e0209 */
[----:B0-----:R-:W-:-:S04]  /*a8c0*/  ISETP.NE.U32.AND P0, PT, R26, RZ, PT ;  /* 0x000000ff1a00720c */ /* 0x001fc80003f05070 */
[----:B------:R-:W-:Y:S02]  /*a8d0*/  ISETP.NE.AND.EX P0, PT, R27, RZ, PT, P0 ;  /* 0x000000ff1b00720c */ /* 0x000fe40003f05300 */
[----:B------:R-:W0:Y:S01]  /*a8e0*/  LDC R22, c[0x0][0x700] ;  /* 0x0001c000ff167b82 */ /* 0x000e220000000800 */
[-CC-:B-1----:R-:W-:Y:S02]  /*a8f0*/  SHF.R.U64 R16, R6, R14.reuse, R7.reuse ;  /* 0x0000000e06107219 */ /* 0x182fe40000001207 */
[----:B------:R-:W-:-:S05]  /*a900*/  SHF.R.U32.HI R7, RZ, R14, R7 ;  /* 0x0000000eff077219 */ /* 0x000fca0000011607 */
[----:B------:R-:W1:Y:S01]  /*a910*/  LDC R24, c[0x0][0x748] ;  /* 0x0001d200ff187b82 */ /* 0x000e620000000800 */
[-CC-:B--2---:R-:W-:Y:S02]  /*a920*/  SHF.R.U64 R21, R16, R20.reuse, R7.reuse ;  /* 0x0000001410157219 */ /* 0x184fe40000001207 */
[----:B------:R-:W-:Y:S01]  /*a930*/  SHF.R.U32.HI R6, RZ, R20, R7 ;  /* 0x00000014ff067219 */ /* 0x000fe20000011607 */
[----:B------:R-:W-:-:S04]  /*a940*/  IMAD.MOV.U32 R20, RZ, RZ, 0x1 ;  /* 0x00000001ff147424 */ /* 0x000fc800078e00ff */
        /* <DEDUP_REMOVED lines=18> */
.L_x_259:
[----:B-1----:R-:W-:Y:S01]  /*aa70*/  SHF.R.U64 R7, R6, R24, R7 ;  /* 0x0000001806077219 */ /* 0x002fe20000001207 */
[----:B0-----:R-:W-:Y:S01]  /*aa80*/  VIADD R9, R22, 0xffffffff ;  /* 0xffffffff16097836 */ /* 0x001fe20000000000 */
[----:B------:R-:W-:Y:S01]  /*aa90*/  SHF.L.U32 R20, R20, R25, RZ ;  /* 0x0000001914147219 */ /* 0x000fe200000006ff */
[----:B------:R-:W-:Y:S01]  /*aaa0*/  @P4 IMAD R12, R13, R18, R10 ;  /* 0x000000120d0c4224 */ /* 0x000fe200078e020a */
[----:B------:R-:W-:Y:S01]  /*aab0*/  LOP3.LUT R6, R21, R30, RZ, 0xc0, !PT ;  /* 0x0000001e15067212 */ /* 0x000fe200078ec0ff */
[----:B------:R-:W-:Y:S01]  /*aac0*/  IMAD.MOV R8, RZ, RZ, -R7 ;  /* 0x000000ffff087224 */ /* 0x000fe200078e0a07 */
[----:B------:R-:W-:Y:S01]  /*aad0*/  LOP3.LUT R9, R16, R9, RZ, 0xc0, !PT ;  /* 0x0000000910097212 */ /* 0x000fe200078ec0ff */
[----:B------:R-:W-:Y:S02]  /*aae0*/  IMAD.MOV.U32 R16, RZ, RZ, R19 ;  /* 0x000000ffff107224 */ /* 0x000fe400078e0013 */
[----:B------:R-:W-:Y:S02]  /*aaf0*/  IMAD R7, R20, R7, R6 ;  /* 0x0000000714077224 */ /* 0x000fe400078e0206 */
[----:B--2---:R-:W-:-:S02]  /*ab00*/  IMAD R6, R8, R28, R23 ;  /* 0x0000001c08067224 */ /* 0x004fc400078e0217 */
[----:B------:R-:W-:Y:S02]  /*ab10*/  IMAD.MOV.U32 R8, RZ, RZ, 0x1 ;  /* 0x00000001ff087424 */ /* 0x000fe400078e00ff */
[----:B---3--:R-:W-:Y:S02]  /*ab20*/  IMAD R7, R7, R29, R12 ;  /* 0x0000001d07077224 */ /* 0x008fe400078e020c */
[----:B------:R-:W-:Y:S01]  /*ab30*/  IMAD R10, R6, R22, R9 ;  /* 0x00000016060a7224 */ /* 0x000fe200078e0209 */
[----:B------:R-:W-:-:S04]  /*ab40*/  PRMT R6, R8, 0x7610, R6 ;  /* 0x0000761008067816 */ /* 0x000fc80000000006 */
[----:B------:R-:W-:Y:S02]  /*ab50*/  SEL R8, R10, R7, !P4 ;  /* 0x000000070a087207 */ /* 0x000fe40006000000 */
[----:B------:R-:W-:-:S07]  /*ab60*/  SEL R7, R7, R10, !P4 ;  /* 0x0000000a07077207 */ /* 0x000fce0006000000 */
.L_x_257:
[----:B------:R-:W-:-:S08]  /*ab70*/  NOP ;  /* 0x0000000000007918 */ /* 0x000fd00000000000 */
[----:B------:R-:W0:-:S00]  /*ab80*/  USETMAXREG.DEALLOC.CTAPOOL 0x28 ;  /* 0x00000028000079c8 */ /* 0x000e0000080e0500 */
[----:B0-----:R-:W-:-:S13]  /*ab90*/  ISETP.NE.AND P0, PT, R5, RZ, PT ;  /* 0x000000ff0500720c */ /* 0x001fda0003f05270 */
[----:B------:R-:W-:Y:S05]  /*aba0*/  @P0 EXIT ;  /* 0x000000000000094d */ /* 0x000fea0003800000 */
[----:B------:R-:W-:Y:S01]  /*abb0*/  LOP3.LUT P0, RZ, R6, 0xff, RZ, 0xc0, !PT ;  /* 0x000000ff06ff7812 */ /* 0x000fe2000780c0ff */
[----:B------:R-:W-:Y:S02]  /*abc0*/  IMAD.MOV.U32 R11, RZ, RZ, 0x1 ;  /* 0x00000001ff0b7424 */ /* 0x000fe400078e00ff */
[----:B------:R-:W-:-:S10]  /*abd0*/  IMAD.MOV.U32 R15, RZ, RZ, RZ ;  /* 0x000000ffff0f7224 */ /* 0x000fd400078e00ff */
[----:B------:R-:W-:Y:S05]  /*abe0*/  @!P0 BRA `(.L_x_260) ;  /* 0x0000000c006c8947 */ /* 0x000fea0003800000 */
[----:B------:R-:W0:Y:S01]  /*abf0*/  LDC R5, c[0x0][0x28c] ;  /* 0x0000a300ff057b82 */ /* 0x000e220000000800 */
[----:B------:R-:W-:Y:S01]  /*ac00*/  ULDC UR5, c[0x0][0x758] ;  /* 0x0001d60000057ab9 */ /* 0x000fe20000000800 */
[----:B------:R-:W-:Y:S01]  /*ac10*/  UMOV UR9, 0xffffffff ;  /* 0xffffffff00097882 */ /* 0x000fe20000000000 */
[----:B------:R-:W-:Y:S01]  /*ac20*/  ULDC UR8, c[0x0][0xc] ;  /* 0x0000030000087ab9 */ /* 0x000fe20000000800 */
[----:B------:R-:W-:Y:S01]  /*ac30*/  USHF.L.U32 UR13, UR9, UR5, URZ ;  /* 0x00000005090d7299 */ /* 0x000fe2000800063f */
[----:B------:R-:W-:Y:S01]  /*ac40*/  BSSY B0, `(.L_x_260) ;  /* 0x00000d5000007945 */ /* 0x000fe20003800000 */
[----:B------:R-:W-:Y:S01]  /*ac50*/  UMOV UR10, 0x1 ;  /* 0x00000001000a7882 */ /* 0x000fe20000000000 */
[----:B------:R-:W-:Y:S01]  /*ac60*/  ULDC UR9, c[0x0][0x10] ;  /* 0x0000040000097ab9 */ /* 0x000fe20000000800 */
[----:B------:R-:W1:Y:S01]  /*ac70*/  S2UR UR7, SR_CgaCtaId ;  /* 0x00000000000779c3 */ /* 0x000e620000008800 */
[----:B------:R-:W-:Y:S01]  /*ac80*/  UIMAD.WIDE.U32 UR8, UR8, UR9, URZ ;  /* 0x00000009080872a5 */ /* 0x000fe2000f8e003f */
[----:B------:R-:W-:Y:S01]  /*ac90*/  IMAD.MOV.U32 R13, RZ, RZ, 0x1 ;  /* 0x00000001ff0d7424 */ /* 0x000fe200078e00ff */
[----:B------:R-:W-:Y:S01]  /*aca0*/  USHF.L.U32 UR5, UR10, UR5, URZ ;  /* 0x000000050a057299 */ /* 0x000fe2000800063f */
[----:B------:R-:W-:Y:S01]  /*acb0*/  LOP3.LUT R14, R4, 0x2, RZ, 0xfc, !PT ;  /* 0x00000002040e7812 */ /* 0x000fe200078efcff */
[----:B------:R-:W-:Y:S01]  /*acc0*/  IMAD.MOV.U32 R11, RZ, RZ, 0x1 ;  /* 0x00000001ff0b7424 */ /* 0x000fe200078e00ff */
[----:B------:R-:W-:Y:S01]  /*acd0*/  ULDC UR10, c[0x0][0x14] ;  /* 0x00000500000a7ab9 */ /* 0x000fe20000000800 */
[----:B------:R-:W-:Y:S01]  /*ace0*/  IMAD.MOV.U32 R15, RZ, RZ, RZ ;  /* 0x000000ffff0f7224 */ /* 0x000fe200078e00ff */
[----:B------:R-:W-:-:S02]  /*acf0*/  UIMAD.WIDE.U32 UR34, UR8, UR10, URZ ;  /* 0x0000000a082272a5 */ /* 0x000fc4000f8e003f */
[----:B------:R-:W-:Y:S01]  /*ad00*/  UIMAD UR14, UR9, UR10, URZ ;  /* 0x0000000a090e72a4 */ /* 0x000fe2000f8e023f */
[----:B------:R-:W-:Y:S01]  /*ad10*/  ULDC UR4, c[0x0][0x700] ;  /* 0x0001c00000047ab9 */ /* 0x000fe20000000800 */
[----:B------:R-:W-:Y:S02]  /*ad20*/  ULOP3.LUT UR13, URZ, UR13, URZ, 0x33, !UPT ;  /* 0x0000000d3f0d7292 */ /* 0x000fe4000f8e333f */
[----:B------:R-:W-:Y:S01]  /*ad30*/  UIADD3 UR4, UR4, -0x1, URZ ;  /* 0xffffffff04047890 */ /* 0x000fe2000fffe03f */
[----:B0-----:R-:W-:Y:S01]  /*ad40*/  VIADD R5, R5, 0x3f ;  /* 0x0000003f05057836 */ /* 0x001fe20000000000 */
[----:B------:R-:W-:Y:S01]  /*ad50*/  UIADD3 UR14, UR35, UR14, URZ ;  /* 0x0000000e230e7290 */ /* 0x000fe2000fffe03f */
[----:B------:R-:W-:-:S03]  /*ad60*/  ULDC.64 UR36, c[0x0][0x198] ;  /* 0x0000660000247ab9 */ /* 0x000fc60000000a00 */
[----:B------:R-:W-:Y:S01]  /*ad70*/  SHF.R.S32.HI R6, RZ, 0x1f, R5 ;  /* 0x0000001fff067819 */ /* 0x000fe20000011405 */
[----:B-1----:R-:W-:-:S03]  /*ad80*/  USHF.L.U32 UR6, UR7, 0x7, URZ ;  /* 0x0000000707067899 */ /* 0x002fc6000800063f */
[----:B------:R-:W-:Y:S01]  /*ad90*/  LEA.HI R6, R6, R5, RZ, 0x6 ;  /* 0x0000000506067211 */ /* 0x000fe200078f30ff */
[----:B------:R-:W-:Y:S02]  /*ada0*/  USHF.L.U32 UR21, UR7, 0xc, URZ ;  /* 0x0000000c07157899 */ /* 0x000fe4000800063f */
[----:B------:R-:W-:Y:S01]  /*adb0*/  USHF.L.U32 UR7, UR7, 0xa, URZ ;  /* 0x0000000a07077899 */ /* 0x000fe2000800063f */
[----:B------:R-:W-:Y:S01]  /*adc0*/  SHF.R.S32.HI R10, RZ, 0x6, R6 ;  /* 0x00000006ff0a7819 */ /* 0x000fe20000011406 */
[----:B------:R-:W-:Y:S02]  /*add0*/  ULOP3.LUT UR6, UR6, 0x80, URZ, 0xc0, !UPT ;  /* 0x0000008006067892 */ /* 0x000fe4000f8ec03f */
[----:B------:R-:W-:Y:S02]  /*ade0*/  ULOP3.LUT UR7, UR7, 0x400, URZ, 0xc0, !UPT ;  /* 0x0000040007077892 */ /* 0x000fe4000f8ec03f */
[----:B------:R-:W-:-:S10]  /*adf0*/  VIADD R5, R10, 0x1 ;  /* 0x000000010a057836 */ /* 0x000fd40000000000 */
.L_x_271:
[----:B------:R-:W-:-:S03]  /*ae00*/  UMOV UR8, 0xffffffff ;  /* 0xffffffff00087882 */ /* 0x000fc60000000000 */
[----:B------:R-:W-:Y:S05]  /*ae10*/  BRA.DIV UR8, `(.L_x_261) ;  /* 0x0000001208d87947 */ /* 0x000fea000b800000 */
[----:B------:R-:W-:-:S13]  /*ae20*/  ELECT P0, URZ, PT ;  /* 0x00000000003f782f */ /* 0x000fda0003800000 */
.L_x_290:
[----:B------:R-:W0:Y:S01]  /*ae30*/  LDC R6, c[0x0][0x28c] ;  /* 0x0000a300ff067b82 */ /* 0x000e220000000800 */
[----:B------:R-:W-:Y:S01]  /*ae40*/  BSSY B1, `(.L_x_262) ;  /* 0x0000044000017945 */ /* 0x000fe20003800000 */
[----:B0-----:R-:W-:-:S13]  /*ae50*/  ISETP.LT.OR P0, PT, R6, 0x1, !P0 ;  /* 0x000000010600780c */ /* 0x001fda0004701670 */
[----:B------:R-:W-:Y:S05]  /*ae60*/  @P0 BRA `(.L_x_263) ;  /* 0x0000000400040947 */ /* 0x000fea0003800000 */
[----:B------:R-:W-:Y:S01]  /*ae70*/  LEA R17, R7, UR6, 0x8 ;  /* 0x0000000607117c11 */ /* 0x000fe2000f8e40ff */
[----:B------:R-:W-:Y:S01]  /*ae80*/  IMAD.SHL.U32 R18, R8, 0x80, RZ ;  /* 0x0000008008127824 */ /* 0x000fe200078e00ff */
[----:B------:R-:W-:Y:S01]  /*ae90*/  CS2R R22, SRZ ;  /* 0x0000000000167805 */ /* 0x000fe2000001ff00 */
[----:B------:R-:W-:Y:S02]  /*aea0*/  IMAD.MOV.U32 R21, RZ, RZ, RZ ;  /* 0x000000ffff157224 */ /* 0x000fe400078e00ff */
[----:B------:R-:W-:Y:S02]  /*aeb0*/  IMAD.MOV.U32 R6, RZ, RZ, R5 ;  /* 0x000000ffff067224 */ /* 0x000fe400078e0005 */
[----:B------:R-:W-:Y:S02]  /*aec0*/  IMAD.MOV.U32 R7, RZ, RZ, R11 ;  /* 0x000000ffff077224 */ /* 0x000fe400078e000b */
[----:B------:R-:W-:-:S07]  /*aed0*/  IMAD.MOV.U32 R8, RZ, RZ, R15 ;  /* 0x000000ffff087224 */ /* 0x000fce00078e000f */
.L_x_266:
[----:B------:R-:W0:Y:S01]  /*aee0*/  S2R R12, SR_CgaCtaId ;  /* 0x00000000000c7919 */ /* 0x000e220000008800 */
[----:B------:R-:W-:Y:S02]  /*aef0*/  MOV R9, 0x400 ;  /* 0x0000040000097802 */ /* 0x000fe40000000f00 */
[----:B------:R-:W-:Y:S02]  /*af00*/  LOP3.LUT P1, RZ, R0, 0x7f, RZ, 0xc0, !PT ;  /* 0x0000007f00ff7812 */ /* 0x000fe4000782c0ff */
[----:B0-----:R-:W-:Y:S02]  /*af10*/  LEA R19, R12, R9, 0x18 ;  /* 0x000000090c137211 */ /* 0x001fe400078ec0ff */
[----:B------:R-:W-:-:S09]  /*af20*/  SHF.L.U32 R9, R7, 0x1f, RZ ;  /* 0x0000001f07097819 */ /* 0x000fd200000006ff */
[----:B------:R-:W0:Y:S01]  /*af30*/  @!P1 LDC R12, c[0x0][0x640] ;  /* 0x00019000ff0c9b82 */ /* 0x000e220000000800 */
[----:B------:R-:W-:-:S04]  /*af40*/  IMAD R20, R8, 0x8, R19 ;  /* 0x0000000808147824 */ /* 0x000fc800078e0213 */
[----:B------:R-:W1:Y:S02]  /*af50*/  SYNCS.PHASECHK.TRANS64.TRYWAIT P0, [R20+URZ+0x60], R9 ;  /* 0x00006009140075a7 */ /* 0x000e64000800017f */
[----:B-1----:R-:W-:Y:S05]  /*af60*/  @!P0 BRA `(.L_x_264) ;  /* 0x0000001000a48947 */ /* 0x002fea0003800000 */
.L_x_291:
[----:B-1----:R-:W-:Y:S01]  /*af70*/  PRMT R9, R14, 0x9910, RZ ;  /* 0x000099100e097816 */ /* 0x002fe200000000ff */
[----:B0-----:R0:W-:Y:S03]  /*af80*/  @!P1 SYNCS.ARRIVE.TRANS64 RZ, [R20+URZ], R12 ;  /* 0x0000000c14ff99a7 */ /* 0x0011e6000800003f */
[----:B------:R-:W-:-:S13]  /*af90*/  ISETP.NE.AND P0, PT, R9, 0x2, PT ;  /* 0x000000020900780c */ /* 0x000fda0003f05270 */
[----:B0-----:R-:W-:Y:S05]  /*afa0*/  @P0 BRA `(.L_x_265) ;  /* 0x0000000000040947 */ /* 0x001fea0003800000 */
[----:B------:R-:W-:Y:S01]  /*afb0*/  BPT.TRAP 0x1 ;  /* 0x000000040000795c */ /* 0x000fe20000300000 */
.L_x_265:
[----:B------:R-:W-:Y:S01]  /*afc0*/  R2UR UR8, R8 ;  /* 0x00000000080872ca */ /* 0x000fe200000e0000 */
[----:B------:R-:W-:Y:S01]  /*afd0*/  VIADD R6, R6, 0xffffffff ;  /* 0xffffffff06067836 */ /* 0x000fe20000000000 */
[----:B------:R-:W-:Y:S01]  /*afe0*/  R2UR UR16, R8 ;  /* 0x00000000081072ca */ /* 0x000fe200000e0000 */
[----:B------:R-:W-:Y:S01]  /*aff0*/  UIADD3 UR22, UP0, UR36, 0xf0, URZ ;  /* 0x000000f024167890 */ /* 0x000fe2000ff1e03f */
[----:B------:R-:W-:Y:S01]  /*b000*/  R2UR UR9, R19 ;  /* 0x00000000130972ca */ /* 0x000fe200000e0000 */
[----:B------:R-:W-:Y:S01]  /*b010*/  UIADD3 UR30, UP1, UR36, 0x1f0, URZ ;  /* 0x000001f0241e7890 */ /* 0x000fe2000ff3e03f */
[----:B------:R-:W-:Y:S01]  /*b020*/  R2UR UR25, R20 ;  /* 0x00000000141972ca */ /* 0x000fe200000e0000 */
[----:B------:R-:W-:Y:S01]  /*b030*/  UIADD3 UR38, UP2, UR36, 0x2f0, URZ ;  /* 0x000002f024267890 */ /* 0x000fe2000ff5e03f */
[----:B------:R-:W-:Y:S01]  /*b040*/  R2UR UR27, R17 ;  /* 0x00000000111b72ca */ /* 0x000fe200000e0000 */
[----:B------:R-:W-:Y:S01]  /*b050*/  UIADD3.X UR23, URZ, UR37, URZ, UP0, !UPT ;  /* 0x000000253f177290 */ /* 0x000fe200087fe43f */
[----:B------:R-:W-:Y:S01]  /*b060*/  R2UR UR28, R16 ;  /* 0x00000000101c72ca */ /* 0x000fe200000e0000 */
[----:B------:R-:W-:Y:S01]  /*b070*/  UIADD3.X UR31, URZ, UR37, URZ, UP1, !UPT ;  /* 0x000000253f1f7290 */ /* 0x000fe20008ffe43f */
[----:B------:R-:W-:Y:S01]  /*b080*/  R2UR UR26, R22 ;  /* 0x00000000161a72ca */ /* 0x000fe200000e0000 */
[----:B------:R-:W-:Y:S01]  /*b090*/  USHF.L.U32 UR8, UR8, 0xd, URZ ;  /* 0x0000000d08087899 */ /* 0x000fe2000800063f */
[----:B------:R-:W-:Y:S01]  /*b0a0*/  R2UR UR19, R23 ;  /* 0x00000000171372ca */ /* 0x000fe200000e0000 */
[----:B------:R-:W-:Y:S01]  /*b0b0*/  ULEA UR16, UR16, UR7, 0xb ;  /* 0x0000000710107291 */ /* 0x000fe2000f8e583f */
[----:B------:R-:W-:Y:S01]  /*b0c0*/  R2UR UR10, R21 ;  /* 0x00000000150a72ca */ /* 0x000fe200000e0000 */
[----:B------:R-:W-:Y:S01]  /*b0d0*/  ULOP3.LUT UR24, UR8, 0x1000, UR21, 0xf8, !UPT ;  /* 0x0000100008187892 */ /* 0x000fe2000f8ef815 */
[----:B------:R-:W-:Y:S01]  /*b0e0*/  R2UR UR11, R18 ;  /* 0x00000000120b72ca */ /* 0x000fe200000e0000 */
[----:B------:R-:W-:Y:S01]  /*b0f0*/  UIADD3 UR16, UR9, 0x30180, UR16 ;  /* 0x0003018009107890 */ /* 0x000fe2000fffe010 */
[----:B------:R-:W-:Y:S01]  /*b100*/  ISETP.GT.AND P1, PT, R6, 0x1, PT ;  /* 0x000000010600780c */ /* 0x000fe20003f24270 */
[----:B------:R-:W-:Y:S01]  /*b110*/  UIADD3 UR24, UR9, 0x180, UR24 ;  /* 0x0000018009187890 */ /* 0x000fe2000fffe018 */
[----:B------:R-:W-:Y:S01]  /*b120*/  VIADD R8, R8, 0x1 ;  /* 0x0000000108087836 */ /* 0x000fe20000000000 */
[----:B------:R-:W-:Y:S01]  /*b130*/  UIADD3.X UR39, URZ, UR37, URZ, UP2, !UPT ;  /* 0x000000253f277290 */ /* 0x000fe200097fe43f */
[----:B------:R-:W-:Y:S01]  /*b140*/  VIADD R23, R23, 0x1 ;  /* 0x0000000117177836 */ /* 0x000fe20000000000 */
[----:B------:R-:W-:Y:S01]  /*b150*/  UIADD3 UR8, UR9, 0x18180, UR8 ;  /* 0x0001818009087890 */ /* 0x000fe2000fffe008 */
[----:B------:R-:W-:Y:S01]  /*b160*/  VIADD R22, R22, 0x20 ;  /* 0x0000002016167836 */ /* 0x000fe20000000000 */
[C---:B------:R-:W-:Y:S01]  /*b170*/  ISETP.NE.AND P0, PT, R8.reuse, 0xc, PT ;  /* 0x0000000c0800780c */ /* 0x040fe20003f05270 */
[----:B------:R-:W-:Y:S01]  /*b180*/  UMOV UR15, 0x30000 ;  /* 0x00030000000f7882 */ /* 0x000fe20000000000 */
[----:B------:R-:W-:Y:S01]  /*b190*/  UMOV UR32, 0x0 ;  /* 0x0000000000207882 */ /* 0x000fe20000000000 */
[----:B------:R-:W-:Y:S01]  /*b1a0*/  UMOV UR33, 0x10000000 ;  /* 0x1000000000217882 */ /* 0x000fe20000000000 */
[----:B------:R-:W-:Y:S01]  /*b1b0*/  UMOV UR17, UR25 ;  /* 0x0000001900117c82 */ /* 0x000fe20008000000 */
[----:B------:R-:W-:Y:S01]  /*b1c0*/  UMOV UR18, UR27 ;  /* 0x0000001b00127c82 */ /* 0x000fe20008000000 */
[----:B------:R-:W-:Y:S01]  /*b1d0*/  UMOV UR20, UR28 ;  /* 0x0000001c00147c82 */ /* 0x000fe20008000000 */
[----:B------:R0:W-:Y:S01]  /*b1e0*/  UTMALDG.3D.MULTICAST [UR24], [UR22], UR15, desc[UR32] ;  /* 0x00002018160073b4 */ /* 0x0001e2000801180f */
[----:B------:R-:W-:Y:S01]  /*b1f0*/  UMOV UR9, UR25 ;  /* 0x0000001900097c82 */ /* 0x000fe20008000000 */
[----:B------:R-:W-:Y:S01]  /*b200*/  UMOV UR12, UR28 ;  /* 0x0000001c000c7c82 */ /* 0x000fe20008000000 */
[----:B------:R-:W-:Y:S01]  /*b210*/  SEL R12, RZ, 0x1, P0 ;  /* 0x00000001ff0c7807 */ /* 0x000fe20000000000 */
[----:B------:R-:W-:Y:S01]  /*b220*/  VIADD R21, R21, 0x40 ;  /* 0x0000004015157836 */ /* 0x000fe20000000000 */
[----:B------:R-:W-:-:S02]  /*b230*/  SEL R8, R8, RZ, P0 ;  /* 0x000000ff08087207 */ /* 0x000fc40000000000 */
[----:B------:R-:W-:Y:S01]  /*b240*/  LOP3.LUT R7, R7, R12, RZ, 0x3c, !PT ;  /* 0x0000000c07077212 */ /* 0x000fe200078e3cff */
[----:B------:R0:W-:Y:S01]  /*b250*/  UTMALDG.3D.MULTICAST [UR16], [UR30], UR15, desc[UR32] ;  /* 0x000020101e0073b4 */ /* 0x0001e2000801180f */
[----:B------:R0:W-:Y:S02]  /*b260*/  UTMALDG.3D [UR8], [UR38], desc[UR32] ;  /* 0x00002008260075b4 */ /* 0x0001e40008011000 */
[----:B0-----:R-:W-:Y:S05]  /*b270*/  @P1 BRA `(.L_x_266) ;  /* 0xfffffffc00181947 */ /* 0x001fea000383ffff */
.L_x_263:
[----:B------:R-:W-:Y:S05]  /*b280*/  BSYNC B1 ;  /* 0x0000000000017941 */ /* 0x000fea0003800000 */
.L_x_262:
[----:B------:R-:W-:Y:S01]  /*b290*/  LOP3.LUT P1, RZ, R13, 0xff, RZ, 0xc0, !PT ;  /* 0x000000ff0dff7812 */ /* 0x000fe2000782c0ff */
[C---:B------:R-:W-:Y:S01]  /*b2a0*/  IMAD.IADD R15, R10.reuse, 0x1, R15 ;  /* 0x000000010a0f7824 */ /* 0x040fe200078e020f */
[----:B------:R-:W-:Y:S01]  /*b2b0*/  ULDC.64 UR8, c[0x0][0x750] ;  /* 0x0001d40000087ab9 */ /* 0x000fe20000000a00 */
[C---:B------:R-:W-:Y:S01]  /*b2c0*/  ISETP.GE.U32.AND P2, PT, R10.reuse, 0xc, PT ;  /* 0x0000000c0a00780c */ /* 0x040fe20003f46070 */
[----:B------:R-:W-:Y:S01]  /*b2d0*/  BSSY B1, `(.L_x_267) ;  /* 0x0000069000017945 */ /* 0x000fe20003800000 */
[----:B------:R-:W-:Y:S01]  /*b2e0*/  IMAD.MOV.U32 R16, RZ, RZ, -0x1 ;  /* 0xffffffffff107424 */ /* 0x000fe200078e00ff */
[----:B------:R-:W-:Y:S02]  /*b2f0*/  ISETP.GT.U32.AND P0, PT, R15, 0xb, PT ;  /* 0x0000000b0f00780c */ /* 0x000fe40003f04070 */
[----:B------:R-:W-:Y:S02]  /*b300*/  PRMT R13, RZ, 0x7610, R13 ;  /* 0x00007610ff0d7816 */ /* 0x000fe4000000000d */
[----:B------:R-:W-:-:S03]  /*b310*/  ISETP.LT.U32.AND P0, PT, R10, 0xc, P0 ;  /* 0x0000000c0a00780c */ /* 0x000fc60000701070 */
[----:B------:R-:W0:Y:S01]  /*b320*/  @P1 S2R R7, SR_CgaCtaId ;  /* 0x0000000000071919 */ /* 0x000e220000008800 */
[----:B------:R-:W-:-:S04]  /*b330*/  @P1 MOV R6, 0x400 ;  /* 0x0000040000061802 */ /* 0x000fc80000000f00 */
[----:B0-----:R-:W-:Y:S01]  /*b340*/  @P1 LEA R8, R7, R6, 0x18 ;  /* 0x0000000607081211 */ /* 0x001fe200078ec0ff */
[----:B------:R-:W-:Y:S01]  /*b350*/  IMAD.WIDE.U32 R6, R15, -0x55555555, RZ ;  /* 0xaaaaaaab0f067825 */ /* 0x000fe200078e00ff */
[----:B------:R-:W-:Y:S02]  /*b360*/  SEL R6, RZ, 0x1, !P0 ;  /* 0x00000001ff067807 */ /* 0x000fe40004000000 */
[----:B------:R0:W-:Y:S01]  /*b370*/  @P1 SYNCS.ARRIVE.TRANS64.A1T0 RZ, [R8+URZ+0xd8], RZ ;  /* 0x0000d8ff08ff19a7 */ /* 0x0001e2000810003f */
[----:B------:R-:W-:Y:S02]  /*b380*/  IADD3 R2, P1, R2, UR34, RZ ;  /* 0x0000002202027c10 */ /* 0x000fe4000ff3e0ff */
[----:B------:R-:W-:Y:S02]  /*b390*/  LOP3.LUT R11, R11, R6, RZ, 0x3c, !PT ;  /* 0x000000060b0b7212 */ /* 0x000fe400078e3cff */
[----:B------:R-:W-:Y:S02]  /*b3a0*/  IADD3.X R3, R3, UR14, RZ, P1, !PT ;  /* 0x0000000e03037c10 */ /* 0x000fe40008ffe4ff */
[----:B------:R-:W-:-:S02]  /*b3b0*/  ISETP.GE.U32.AND P0, PT, R2, UR8, PT ;  /* 0x0000000802007c0c */ /* 0x000fc4000bf06070 */
[----:B0-----:R-:W-:Y:S01]  /*b3c0*/  SHF.R.U32.HI R8, RZ, 0x3, R7 ;  /* 0x00000003ff087819 */ /* 0x001fe20000011607 */
[----:B------:R-:W-:Y:S01]  /*b3d0*/  IMAD.MOV.U32 R7, RZ, RZ, -0x1 ;  /* 0xffffffffff077424 */ /* 0x000fe200078e00ff */
[----:B------:R-:W-:Y:S02]  /*b3e0*/  ISETP.GE.U32.AND.EX P0, PT, R3, UR9, PT, P0 ;  /* 0x0000000903007c0c */ /* 0x000fe4000bf06100 */
[----:B------:R-:W-:Y:S01]  /*b3f0*/  @P2 LOP3.LUT R11, R11, 0x1, R8, 0x78, !PT ;  /* 0x000000010b0b2812 */ /* 0x000fe200078e7808 */
[----:B------:R-:W-:Y:S01]  /*b400*/  IMAD R15, R8, -0xc, R15 ;  /* 0xfffffff4080f7824 */ /* 0x000fe200078e020f */
[----:B------:R-:W-:Y:S01]  /*b410*/  PRMT R6, RZ, 0x7610, R6 ;  /* 0x00007610ff067816 */ /* 0x000fe20000000006 */
[----:B------:R-:W-:-:S08]  /*b420*/  IMAD.MOV.U32 R8, RZ, RZ, -0x1 ;  /* 0xffffffffff087424 */ /* 0x000fd000078e00ff */
[----:B------:R-:W-:Y:S05]  /*b430*/  @P0 BRA `(.L_x_268) ;  /* 0x0000000400480947 */ /* 0x000fea0003800000 */
[----:B------:R-:W0:Y:S01]  /*b440*/  S2R R17, SR_CTAID.X ;  /* 0x0000000000117919 */ /* 0x000e220000002500 */
[----:B------:R-:W-:Y:S01]  /*b450*/  ULDC.64 UR8, c[0x0][0x728] ;  /* 0x0001ca0000087ab9 */ /* 0x000fe20000000a00 */
[----:B------:R-:W1:Y:S01]  /*b460*/  LDC R18, c[0x0][0x144] ;  /* 0x00005100ff127b82 */ /* 0x000e620000000800 */
[----:B------:R-:W-:Y:S01]  /*b470*/  ISETP.NE.U32.AND P0, PT, RZ, UR8, PT ;  /* 0x00000008ff007c0c */ /* 0x000fe2000bf05070 */
[----:B------:R-:W2:Y:S01]  /*b480*/  S2R R12, SR_CTAID.Y ;  /* 0x00000000000c7919 */ /* 0x000ea20000002600 */
[----:B------:R-:W-:Y:S01]  /*b490*/  ULDC UR10, c[0x0][0x150] ;  /* 0x00005400000a7ab9 */ /* 0x000fe20000000800 */
[----:B------:R-:W-:Y:S01]  /*b4a0*/  ULDC UR11, c[0x0][0x730] ;  /* 0x0001cc00000b7ab9 */ /* 0x000fe20000000800 */
[----:B------:R-:W-:Y:S01]  /*b4b0*/  ISETP.NE.AND.EX P0, PT, RZ, UR9, PT, P0 ;  /* 0x00000009ff007c0c */ /* 0x000fe2000bf05300 */
[----:B------:R-:W-:Y:S01]  /*b4c0*/  IMAD.MOV.U32 R6, RZ, RZ, R2 ;  /* 0x000000ffff067224 */ /* 0x000fe200078e0002 */
[----:B0-----:R-:W-:-:S05]  /*b4d0*/  I2FP.F32.U32 R7, R17 ;  /* 0x0000001100077245 */ /* 0x001fca0000201000 */
[----:B------:R-:W-:Y:S01]  /*b4e0*/  FMUL R20, R7, UR10 ;  /* 0x0000000a07147c20 */ /* 0x000fe20008400000 */
[----:B------:R-:W-:-:S05]  /*b4f0*/  IMAD.MOV.U32 R7, RZ, RZ, R3 ;  /* 0x000000ffff077224 */ /* 0x000fca00078e0003 */
[----:B--2---:R-:W-:Y:S05]  /*b500*/  @!P0 BRA `(.L_x_269) ;  /* 0x0000000000288947 */ /* 0x004fea0003800000 */
[----:B------:R-:W-:Y:S02]  /*b510*/  ULDC UR10, c[0x0][0x734] ;  /* 0x0001cd00000a7ab9 */ /* 0x000fe40000000800 */
[----:B------:R-:W-:-:S05]  /*b520*/  IADD3 R7, P0, R2, UR10, RZ ;  /* 0x0000000a02077c10 */ /* 0x000fca000ff1e0ff */
[----:B------:R-:W-:-:S04]  /*b530*/  IMAD.X R19, RZ, RZ, R3, P0 ;  /* 0x000000ffff137224 */ /* 0x000fc800000e0603 */
[----:B------:R-:W-:-:S04]  /*b540*/  IMAD.WIDE.U32 R8, R19, UR8, RZ ;  /* 0x0000000813087c25 */ /* 0x000fc8000f8e00ff */
[----:B------:R-:W-:-:S04]  /*b550*/  IMAD.WIDE.U32 R8, P0, R7, UR9, R8 ;  /* 0x0000000907087c25 */ /* 0x000fc8000f800008 */
[----:B------:R-:W-:-:S04]  /*b560*/  IMAD.WIDE.U32 R6, R7, UR8, RZ ;  /* 0x0000000807067c25 */ /* 0x000fc8000f8e00ff */
[----:B------:R-:W-:Y:S01]  /*b570*/  IMAD.MOV.U32 R6, RZ, RZ, R9 ;  /* 0x000000ffff067224 */ /* 0x000fe200078e0009 */
[----:B------:R-:W-:Y:S01]  /*b580*/  IADD3 RZ, P1, R7, R8, RZ ;  /* 0x0000000807ff7210 */ /* 0x000fe20007f3e0ff */
[----:B------:R-:W-:-:S04]  /*b590*/  IMAD.X R7, RZ, RZ, RZ, P0 ;  /* 0x000000ffff077224 */ /* 0x000fc800000e06ff */
[----:B------:R-:W-:-:S08]  /*b5a0*/  IMAD.WIDE.U32.X R6, R19, UR9, R6, P1 ;  /* 0x0000000913067c25 */ /* 0x000fd000088e0406 */
.L_x_269:
[--C-:B------:R-:W-:Y:S01]  /*b5b0*/  SHF.R.U64 R16, R6, UR11, R7.reuse ;  /* 0x0000000b06107c19 */ /* 0x100fe20008001207 */
[----:B------:R-:W0:Y:S01]  /*b5c0*/  F2I.U32.TRUNC.NTZ R20, R20 ;  /* 0x0000001400147305 */ /* 0x000e22000020f000 */
[----:B------:R-:W-:Y:S01]  /*b5d0*/  SHF.R.U32.HI R6, RZ, UR11, R7 ;  /* 0x0000000bff067c19 */ /* 0x000fe20008011607 */
[----:B------:R-:W-:Y:S01]  /*b5e0*/  ULDC.64 UR8, c[0x0][0x720] ;  /* 0x0001c80000087ab9 */ /* 0x000fe20000000a00 */
[----:B------:R-:W-:Y:S01]  /*b5f0*/  IADD3 R9, P0, RZ, -R16, RZ ;  /* 0x80000010ff097210 */ /* 0x000fe20007f1e0ff */
[----:B------:R-:W-:Y:S01]  /*b600*/  ULDC.64 UR10, c[0x0][0x740] ;  /* 0x0001d000000a7ab9 */ /* 0x000fe20000000a00 */
[----:B------:R-:W2:Y:S03]  /*b610*/  LDC R21, c[0x0][0x148] ;  /* 0x00005200ff157b82 */ /* 0x000ea60000000800 */
[----:B------:R-:W-:Y:S01]  /*b620*/  IMAD.X R6, RZ, RZ, ~R6, P0 ;  /* 0x000000ffff067224 */ /* 0x000fe200000e0e06 */
[----:B------:R-:W-:-:S03]  /*b630*/  ISETP.NE.U32.AND P0, PT, RZ, UR10, PT ;  /* 0x0000000aff007c0c */ /* 0x000fc6000bf05070 */
[----:B------:R-:W-:Y:S01]  /*b640*/  IMAD R8, R6, UR8, RZ ;  /* 0x0000000806087c24 */ /* 0x000fe2000f8e02ff */
[----:B------:R-:W-:Y:S01]  /*b650*/  ISETP.NE.AND.EX P0, PT, RZ, UR11, PT, P0 ;  /* 0x0000000bff007c0c */ /* 0x000fe2000bf05300 */
[----:B------:R-:W-:Y:S01]  /*b660*/  IMAD.WIDE.U32 R6, R9, UR8, R2 ;  /* 0x0000000809067c25 */ /* 0x000fe2000f8e0002 */
[----:B------:R-:W-:-:S03]  /*b670*/  ULDC UR8, c[0x0][0x718] ;  /* 0x0001c60000087ab9 */ /* 0x000fc60000000800 */
[----:B------:R-:W-:Y:S01]  /*b680*/  IMAD R9, R9, UR9, R8 ;  /* 0x0000000909097c24 */ /* 0x000fe2000f8e0208 */
[----:B------:R-:W-:Y:S01]  /*b690*/  ULDC UR9, c[0x0][0x154] ;  /* 0x0000550000097ab9 */ /* 0x000fe20000000800 */
[----:B0-----:R-:W-:Y:S02]  /*b6a0*/  IMAD.MOV R8, RZ, RZ, -R20 ;  /* 0x000000ffff087224 */ /* 0x001fe400078e0a14 */
[----:B------:R-:W-:Y:S02]  /*b6b0*/  IMAD.IADD R7, R7, 0x1, R9 ;  /* 0x0000000107077824 */ /* 0x000fe400078e0209 */
[----:B-1----:R-:W-:Y:S01]  /*b6c0*/  IMAD R17, R18, R8, R17 ;  /* 0x0000000812117224 */ /* 0x002fe200078e0211 */
[----:B------:R-:W-:Y:S02]  /*b6d0*/  I2FP.F32.U32 R8, R12 ;  /* 0x0000000c00087245 */ /* 0x000fe40000201000 */
[--C-:B------:R-:W-:Y:S02]  /*b6e0*/  SHF.R.U64 R18, R6, UR8, R7.reuse ;  /* 0x0000000806127c19 */ /* 0x100fe40008001207 */
[----:B------:R-:W-:Y:S01]  /*b6f0*/  SHF.R.U32.HI R7, RZ, UR8, R7 ;  /* 0x00000008ff077c19 */ /* 0x000fe20008011607 */
[----:B------:R-:W-:Y:S01]  /*b700*/  FMUL R8, R8, UR9 ;  /* 0x0000000908087c20 */ /* 0x000fe20008400000 */
[----:B------:R-:W-:-:S02]  /*b710*/  ULDC UR8, c[0x0][0x708] ;  /* 0x0001c20000087ab9 */ /* 0x000fc40000000800 */
[--C-:B------:R-:W-:Y:S01]  /*b720*/  SHF.R.U64 R20, R18, UR8, R7.reuse ;  /* 0x0000000812147c19 */ /* 0x100fe20008001207 */
[----:B------:R0:W1:Y:S01]  /*b730*/  F2I.U32.TRUNC.NTZ R22, R8 ;  /* 0x0000000800167305 */ /* 0x000062000020f000 */
[----:B------:R-:W-:Y:S01]  /*b740*/  SHF.R.U32.HI R7, RZ, UR8, R7 ;  /* 0x00000008ff077c19 */ /* 0x000fe20008011607 */
[----:B------:R-:W-:-:S03]  /*b750*/  ULDC UR8, c[0x0][0x758] ;  /* 0x0001d60000087ab9 */ /* 0x000fc60000000800 */
[--C-:B------:R-:W-:Y:S02]  /*b760*/  SHF.R.U64 R19, R20, UR8, R7.reuse ;  /* 0x0000000814137c19 */ /* 0x100fe40008001207 */
[----:B------:R-:W-:-:S03]  /*b770*/  SHF.R.U32.HI R23, RZ, UR8, R7 ;  /* 0x00000008ff177c19 */ /* 0x000fc60008011607 */
[----:B------:R-:W-:Y:S02]  /*b780*/  IMAD.MOV.U32 R6, RZ, RZ, R19 ;  /* 0x000000ffff067224 */ /* 0x000fe400078e0013 */
[----:B------:R-:W-:Y:S01]  /*b790*/  IMAD.MOV.U32 R7, RZ, RZ, R23 ;  /* 0x000000ffff077224 */ /* 0x000fe200078e0017 */
[----:B0-----:R-:W-:Y:S06]  /*b7a0*/  @!P0 BRA `(.L_x_270) ;  /* 0x0000000000288947 */ /* 0x001fec0003800000 */
        /* <DEDUP_REMOVED lines=10> */
.L_x_270:
[----:B------:R-:W-:Y:S01]  /*b850*/  ULDC UR8, c[0x0][0x748] ;  /* 0x0001d20000087ab9 */ /* 0x000fe20000000800 */
[----:B-1----:R-:W-:Y:S01]  /*b860*/  IMAD.MOV R22, RZ, RZ, -R22 ;  /* 0x000000ffff167224 */ /* 0x002fe200078e0a16 */
[----:B------:R-:W-:Y:S01]  /*b870*/  SHF.R.U64 R7, R6, UR8, R7 ;  /* 0x0000000806077c19 */ /* 0x000fe20008001207 */
[----:B------:R-:W-:Y:S01]  /*b880*/  ULDC UR8, c[0x0][0x738] ;  /* 0x0001ce0000087ab9 */ /* 0x000fe20000000800 */
[----:B------:R-:W-:Y:S01]  /*b890*/  LOP3.LUT R6, R20, UR13, RZ, 0xc0, !PT ;  /* 0x0000000d14067c12 */ /* 0x000fe2000f8ec0ff */
[----:B--2---:R-:W-:Y:S01]  /*b8a0*/  @P4 IMAD R17, R21, R22, R12 ;  /* 0x0000001615114224 */ /* 0x004fe200078e020c */
[----:B------:R-:W-:Y:S01]  /*b8b0*/  LOP3.LUT R12, R18, UR4, RZ, 0xc0, !PT ;  /* 0x00000004120c7c12 */ /* 0x000fe2000f8ec0ff */
[----:B------:R-:W-:Y:S01]  /*b8c0*/  IMAD.MOV R8, RZ, RZ, -R7 ;  /* 0x000000ffff087224 */ /* 0x000fe200078e0a07 */
[----:B------:R-:W-:Y:S01]  /*b8d0*/  ULDC UR9, c[0x0][0x710] ;  /* 0x0001c40000097ab9 */ /* 0x000fe20000000800 */
[----:B------:R-:W-:Y:S02]  /*b8e0*/  IMAD R6, R7, UR5, R6 ;  /* 0x0000000507067c24 */ /* 0x000fe4000f8e0206 */
[----:B------:R-:W-:Y:S01]  /*b8f0*/  IMAD R19, R8, UR8, R19 ;  /* 0x0000000808137c24 */ /* 0x000fe2000f8e0213 */
[----:B------:R-:W-:Y:S01]  /*b900*/  ULDC UR8, c[0x0][0x700] ;  /* 0x0001c00000087ab9 */ /* 0x000fe20000000800 */
[----:B------:R-:W-:-:S02]  /*b910*/  IMAD R17, R6, UR9, R17 ;  /* 0x0000000906117c24 */ /* 0x000fc4000f8e0211 */
[----:B------:R-:W-:Y:S02]  /*b920*/  IMAD R12, R19, UR8, R12 ;  /* 0x00000008130c7c24 */ /* 0x000fe4000f8e020c */
[----:B------:R-:W-:-:S03]  /*b930*/  IMAD.MOV.U32 R6, RZ, RZ, 0x1 ;  /* 0x00000001ff067424 */ /* 0x000fc600078e00ff */
[----:B------:R-:W-:Y:S02]  /*b940*/  SEL R8, R12, R17, !P4 ;  /* 0x000000110c087207 */ /* 0x000fe40006000000 */
[----:B------:R-:W-:-:S07]  /*b950*/  SEL R7, R17, R12, !P4 ;  /* 0x0000000c11077207 */ /* 0x000fce0006000000 */
.L_x_268:
[----:B------:R-:W-:Y:S05]  /*b960*/  BSYNC B1 ;  /* 0x0000000000017941 */ /* 0x000fea0003800000 */
.L_x_267:
[----:B------:R-:W-:-:S13]  /*b970*/  LOP3.LUT P0, RZ, R6, 0xff, RZ, 0xc0, !PT ;  /* 0x000000ff06ff7812 */ /* 0x000fda000780c0ff */
[----:B------:R-:W-:Y:S05]  /*b980*/  @P0 BRA `(.L_x_271) ;  /* 0xfffffff4001c0947 */ /* 0x000fea000383ffff */
[----:B------:R-:W-:Y:S05]  /*b990*/  BSYNC B0 ;  /* 0x0000000000007941 */ /* 0x000fea0003800000 */
.L_x_260:
[----:B------:R-:W-:-:S03]  /*b9a0*/  UMOV UR8, 0xffffffff ;  /* 0xffffffff00087882 */ /* 0x000fc60000000000 */
[----:B------:R-:W-:Y:S05]  /*b9b0*/  BRA.DIV UR8, `(.L_x_272) ;  /* 0x0000000a08247947 */ /* 0x000fea000b800000 */
[----:B------:R-:W-:-:S13]  /*b9c0*/  ELECT P0, URZ, PT ;  /* 0x00000000003f782f */ /* 0x000fda0003800000 */
.L_x_294:
[----:B------:R-:W-:Y:S04]  /*b9d0*/  BSSY B0, `(.L_x_273) ;  /* 0x0000073000007945 */ /* 0x000fe80003800000 */
[----:B------:R-:W-:Y:S05]  /*b9e0*/  @!P0 BRA `(.L_x_274) ;  /* 0x0000000400c48947 */ /* 0x000fea0003800000 */
[----:B------:R-:W-:-:S04]  /*b9f0*/  LOP3.LUT R4, R4, 0x2, RZ, 0xfc, !PT ;  /* 0x0000000204047812 */ /* 0x000fc800078efcff */
[----:B------:R-:W-:-:S13]  /*ba00*/  ISETP.NE.AND P0, PT, R4, 0x3, PT ;  /* 0x000000030400780c */ /* 0x000fda0003f05270 */
[----:B------:R-:W-:Y:S05]  /*ba10*/  @!P0 BRA `(.L_x_275) ;  /* 0x0000000000048947 */ /* 0x000fea0003800000 */
[----:B------:R-:W-:Y:S01]  /*ba20*/  BPT.TRAP 0x1 ;  /* 0x000000040000795c */ /* 0x000fe20000300000 */
.L_x_275:
[----:B------:R-:W0:Y:S01]  /*ba30*/  S2R R3, SR_CgaCtaId ;  /* 0x0000000000037919 */ /* 0x000e220000008800 */
[----:B------:R-:W-:-:S04]  /*ba40*/  MOV R0, 0x400 ;  /* 0x0000040000007802 */ /* 0x000fc80000000f00 */
[----:B0-----:R-:W-:Y:S02]  /*ba50*/  LEA R0, R3, R0, 0x18 ;  /* 0x0000000003007211 */ /* 0x001fe400078ec0ff */
[----:B------:R-:W-:-:S03]  /*ba60*/  SHF.L.U32 R3, R11, 0x1f, RZ ;  /* 0x0000001f0b037819 */ /* 0x000fc600000006ff */
[----:B------:R-:W-:-:S04]  /*ba70*/  VIADD R0, R0, 0x60 ;  /* 0x0000006000007836 */ /* 0x000fc80000000000 */
[C---:B------:R-:W-:Y:S02]  /*ba80*/  IMAD R6, R15.reuse, 0x8, R0 ;  /* 0x000000080f067824 */ /* 0x040fe400078e0200 */
[----:B------:R-:W-:Y:S02]  /*ba90*/  VIADD R15, R15, 0x1 ;  /* 0x000000010f0f7836 */ /* 0x000fe40000000000 */
[----:B------:R-:W0:Y:S03]  /*baa0*/  SYNCS.PHASECHK.TRANS64.TRYWAIT P0, [R6+URZ], R3 ;  /* 0x00000003060075a7 */ /* 0x000e26000800017f */
[----:B------:R-:W-:-:S04]  /*bab0*/  ISETP.NE.AND P1, PT, R15, 0xc, PT ;  /* 0x0000000c0f00780c */ /* 0x000fc80003f25270 */
[----:B------:R-:W-:Y:S02]  /*bac0*/  SEL R2, RZ, 0x1, P1 ;  /* 0x00000001ff027807 */ /* 0x000fe40000800000 */
[----:B------:R-:W-:Y:S02]  /*bad0*/  SEL R15, R15, RZ, P1 ;  /* 0x000000ff0f0f7207 */ /* 0x000fe40000800000 */
[----:B------:R-:W-:-:S03]  /*bae0*/  LOP3.LUT R8, R11, R2, RZ, 0x3c, !PT ;  /* 0x000000020b087212 */ /* 0x000fc600078e3cff */
[----:B------:R-:W-:Y:S01]  /*baf0*/  IMAD R7, R15, 0x8, R0 ;  /* 0x000000080f077824 */ /* 0x000fe200078e0200 */
[----:B------:R-:W-:Y:S01]  /*bb00*/  SHF.L.U32 R4, R8, 0x1f, RZ ;  /* 0x0000001f08047819 */ /* 0x000fe200000006ff */
[----:B0-----:R-:W-:Y:S06]  /*bb10*/  @!P0 BRA `(.L_x_276) ;  /* 0x0000000400ec8947 */ /* 0x001fec0003800000 */
.L_x_295:
[----:B------:R-:W1:Y:S01]  /*bb20*/  SYNCS.PHASECHK.TRANS64.TRYWAIT P0, [R7+URZ], R4 ;  /* 0x00000004070075a7 */ /* 0x000e62000800017f */
[----:B------:R-:W-:-:S05]  /*bb30*/  VIADD R2, R15, 0x1 ;  /* 0x000000010f027836 */ /* 0x000fca0000000000 */
[----:B------:R-:W-:-:S04]  /*bb40*/  ISETP.NE.AND P1, PT, R2, 0xc, PT ;  /* 0x0000000c0200780c */ /* 0x000fc80003f25270 */
[----:B0-----:R-:W-:Y:S02]  /*bb50*/  SEL R3, RZ, 0x1, P1 ;  /* 0x00000001ff037807 */ /* 0x001fe40000800000 */
[----:B------:R-:W-:Y:S02]  /*bb60*/  SEL R9, R2, RZ, P1 ;  /* 0x000000ff02097207 */ /* 0x000fe40000800000 */
[----:B------:R-:W-:-:S03]  /*bb70*/  LOP3.LUT R8, R8, R3, RZ, 0x3c, !PT ;  /* 0x0000000308087212 */ /* 0x000fc600078e3cff */
[----:B------:R-:W-:Y:S01]  /*bb80*/  IMAD R6, R9, 0x8, R0 ;  /* 0x0000000809067824 */ /* 0x000fe200078e0200 */
[----:B------:R-:W-:Y:S01]  /*bb90*/  SHF.L.U32 R5, R8, 0x1f, RZ ;  /* 0x0000001f08057819 */ /* 0x000fe200000006ff */
[----:B-1----:R-:W-:Y:S06]  /*bba0*/  @!P0 BRA `(.L_x_277) ;  /* 0x0000000400dc8947 */ /* 0x002fec0003800000 */
.L_x_296:
[----:B------:R-:W1:Y:S01]  /*bbb0*/  SYNCS.PHASECHK.TRANS64.TRYWAIT P0, [R6+URZ], R5 ;  /* 0x00000005060075a7 */ /* 0x000e62000800017f */
[----:B------:R-:W-:-:S05]  /*bbc0*/  VIADD R2, R9, 0x1 ;  /* 0x0000000109027836 */ /* 0x000fca0000000000 */
[----:B------:R-:W-:-:S04]  /*bbd0*/  ISETP.NE.AND P1, PT, R2, 0xc, PT ;  /* 0x0000000c0200780c */ /* 0x000fc80003f25270 */
[----:B------:R-:W-:Y:S02]  /*bbe0*/  SEL R3, RZ, 0x1, P1 ;  /* 0x00000001ff037807 */ /* 0x000fe40000800000 */
[----:B0-----:R-:W-:Y:S02]  /*bbf0*/  SEL R7, R2, RZ, P1 ;  /* 0x000000ff02077207 */ /* 0x001fe40000800000 */
[----:B------:R-:W-:-:S03]  /*bc00*/  LOP3.LUT R8, R8, R3, RZ, 0x3c, !PT ;  /* 0x0000000308087212 */ /* 0x000fc600078e3cff */
[----:B------:R-:W-:Y:S01]  /*bc10*/  IMAD R9, R7, 0x8, R0 ;  /* 0x0000000807097824 */ /* 0x000fe200078e0200 */
[----:B------:R-:W-:Y:S01]  /*bc20*/  SHF.L.U32 R4, R8, 0x1f, RZ ;  /* 0x0000001f08047819 */ /* 0x000fe200000006ff */
[----:B-1----:R-:W-:Y:S06]  /*bc30*/  @!P0 BRA `(.L_x_278) ;  /* 0x0000000400cc8947 */ /* 0x002fec0003800000 */
.L_x_297:
[----:B------:R-:W1:Y:S01]  /*bc40*/  SYNCS.PHASECHK.TRANS64.TRYWAIT P0, [R9+URZ], R4 ;  /* 0x00000004090075a7 */ /* 0x000e62000800017f */
[----:B------:R-:W-:-:S05]  /*bc50*/  VIADD R2, R7, 0x1 ;  /* 0x0000000107027836 */ /* 0x000fca0000000000 */
[----:B------:R-:W-:-:S04]  /*bc60*/  ISETP.NE.AND P1, PT, R2, 0xc, PT ;  /* 0x0000000c0200780c */ /* 0x000fc80003f25270 */
[----:B------:R-:W-:Y:S02]  /*bc70*/  SEL R3, RZ, 0x1, P1 ;  /* 0x00000001ff037807 */ /* 0x000fe40000800000 */
[----:B------:R-:W-:Y:S02]  /*bc80*/  SEL R7, R2, RZ, P1 ;  /* 0x000000ff02077207 */ /* 0x000fe40000800000 */
[----:B------:R-:W-:-:S03]  /*bc90*/  LOP3.LUT R8, R8, R3, RZ, 0x3c, !PT ;  /* 0x0000000308087212 */ /* 0x000fc600078e3cff */
[----:B0-----:R-:W-:Y:S01]  /*bca0*/  IMAD R6, R7, 0x8, R0 ;  /* 0x0000000807067824 */ /* 0x001fe200078e0200 */
[----:B------:R-:W-:Y:S01]  /*bcb0*/  SHF.L.U32 R5, R8, 0x1f, RZ ;  /* 0x0000001f08057819 */ /* 0x000fe200000006ff */
[----:B-1----:R-:W-:Y:S06]  /*bcc0*/  @!P0 BRA `(.L_x_279) ;  /* 0x0000000400bc8947 */ /* 0x002fec0003800000 */
.L_x_298:
        /* <DEDUP_REMOVED lines=9> */
.L_x_299:
        /* <DEDUP_REMOVED lines=9> */
.L_x_300:
        /* <DEDUP_REMOVED lines=9> */
.L_x_301:
        /* <DEDUP_REMOVED lines=9> */
.L_x_302:
        /* <DEDUP_REMOVED lines=9> */
.L_x_303:
        /* <DEDUP_REMOVED lines=9> */
.L_x_304:
[----:B------:R-:W1:Y:S01]  /*c030*/  SYNCS.PHASECHK.TRANS64.TRYWAIT P0, [R6+URZ], R5 ;  /* 0x00000005060075a7 */ /* 0x000e62000800017f */
[----:B------:R-:W-:-:S05]  /*c040*/  VIADD R2, R7, 0x1 ;  /* 0x0000000107027836 */ /* 0x000fca0000000000 */
[----:B------:R-:W-:-:S04]  /*c050*/  ISETP.NE.AND P1, PT, R2, 0xc, PT ;  /* 0x0000000c0200780c */ /* 0x000fc80003f25270 */
[----:B0-----:R-:W-:Y:S02]  /*c060*/  SEL R4, RZ, 0x1, P1 ;  /* 0x00000001ff047807 */ /* 0x001fe40000800000 */
[----:B------:R-:W-:Y:S02]  /*c070*/  SEL R3, R2, RZ, P1 ;  /* 0x000000ff02037207 */ /* 0x000fe40000800000 */
[----:B------:R-:W-:Y:S01]  /*c080*/  LOP3.LUT R4, R11, R4, RZ, 0x3c, !PT ;  /* 0x000000040b047212 */ /* 0x000fe200078e3cff */
[----:B-1----:R-:W-:Y:S06]  /*c090*/  @!P0 BRA `(.L_x_286) ;  /* 0x0000000400548947 */ /* 0x002fec0003800000 */
.L_x_305:
[----:B------:R-:W-:Y:S01]  /*c0a0*/  IMAD R3, R3, 0x8, R0 ;  /* 0x0000000803037824 */ /* 0x000fe200078e0200 */
[----:B------:R-:W-:-:S07]  /*c0b0*/  SHF.L.U32 R0, R4, 0x1f, RZ ;  /* 0x0000001f04007819 */ /* 0x000fce00000006ff */
.L_x_287:
[----:B-1----:R1:W2:Y:S02]  /*c0c0*/  SYNCS.PHASECHK.TRANS64.TRYWAIT P0, [R3+URZ], R0 ;  /* 0x00000000030075a7 */ /* 0x0022a4000800017f */
[----:B--2---:R-:W-:Y:S05]  /*c0d0*/  @!P0 NANOSLEEP.SYNCS 0x989680 ;  /* 0x009896800000895d */ /* 0x004fea0003900000 */
[----:B------:R-:W2:Y:S02]  /*c0e0*/  @!P0 SYNCS.PHASECHK.TRANS64 P0, [R3+URZ], R0 ;  /* 0x00000000030085a7 */ /* 0x000ea4000800007f */
[----:B--2---:R-:W-:Y:S05]  /*c0f0*/  @!P0 BRA `(.L_x_287) ;  /* 0xfffffffc00f08947 */ /* 0x004fea000383ffff */
.L_x_274:
[----:B------:R-:W-:Y:S05]  /*c100*/  BSYNC B0 ;  /* 0x0000000000007941 */ /* 0x000fea0003800000 */
.L_x_273:
[----:B------:R-:W-:Y:S05]  /*c110*/  EXIT ;  /* 0x000000000000794d */ /* 0x000fea0003800000 */
.L_x_22:
[----:B-1----:R-:W-:-:S04]  /*c120*/  IMAD.U32 R13, RZ, RZ, UR8 ;  /* 0x00000008ff0d7e24 */ /* 0x002fc8000f8e00ff */
[----:B------:R1:W3:Y:S03]  /*c130*/  SYNCS.PHASECHK.TRANS64.TRYWAIT P1, [R13+URZ], R18 ;  /* 0x000000120d0075a7 */ /* 0x0002e6000802017f */
[----:B---3--:R-:W-:Y:S05]  /*c140*/  @!P1 NANOSLEEP.SYNCS 0x989680 ;  /* 0x009896800000995d */ /* 0x008fea0003900000 */
[----:B------:R-:W3:Y:S02]  /*c150*/  @!P1 SYNCS.PHASECHK.TRANS64 P1, [R13+URZ], R18 ;  /* 0x000000120d0095a7 */ /* 0x000ee4000802007f */
[----:B---3--:R-:W-:Y:S05]  /*c160*/  @!P1 BRA `(.L_x_22) ;  /* 0xfffffffc00ec9947 */ /* 0x008fea000383ffff */
[----:B------:R-:W-:Y:S05]  /*c170*/  BRA `(.L_x_21) ;  /* 0xffffff5400f87947 */ /* 0x000fea000383ffff */
.L_x_261:
[----:B------:R-:W-:Y:S01]  /*c180*/  BSSY B1, `(.L_x_288) ;  /* 0x0000006000017945 */ /* 0x000fe20003800000 */
[----:B------:R-:W-:-:S07]  /*c190*/  IMAD.MOV.U32 R6, RZ, RZ, -0x1 ;  /* 0xffffffffff067424 */ /* 0x000fce00078e00ff */
[----:B------:R-:W-:Y:S05]  /*c1a0*/  WARPSYNC.COLLECTIVE R6, `(.L_x_289) ;  /* 0x00000000060c7348 */ /* 0x000fea0003c00000 */
[----:B------:R-:W-:Y:S02]  /*c1b0*/  ELECT P0, UR62, PT ;  /* 0x00000000003e782f */ /* 0x000fe40003800000 */
[----:B------:R-:W-:Y:S01]  /*c1c0*/  MOV R6, UR62 ;  /* 0x0000003e00067c02 */ /* 0x000fe20008000f00 */
[----:B------:R-:W-:Y:S10]  /*c1d0*/  ENDCOLLECTIVE ;  /* 0x000000000000791b */ /* 0x000ff40003800000 */
.L_x_289:
[----:B------:R-:W-:Y:S05]  /*c1e0*/  BSYNC B1 ;  /* 0x0000000000017941 */ /* 0x000fea0003800000 */
.L_x_288:
[----:B------:R-:W-:Y:S05]  /*c1f0*/  BRA `(.L_x_290) ;  /* 0xffffffec000c7947 */ /* 0x000fea000383ffff */
.L_x_264:
[----:B-1----:R1:W2:Y:S02]  /*c200*/  SYNCS.PHASECHK.TRANS64.TRYWAIT P0, [R20+URZ+0x60], R9 ;  /* 0x00006009140075a7 */ /* 0x0022a4000800017f */
[----:B--2---:R-:W-:Y:S05]  /*c210*/  @!P0 NANOSLEEP.SYNCS 0x989680 ;  /* 0x009896800000895d */ /* 0x004fea0003900000 */
[----:B------:R-:W2:Y:S02]  /*c220*/  @!P0 SYNCS.PHASECHK.TRANS64 P0, [R20+URZ+0x60], R9 ;  /* 0x00006009140085a7 */ /* 0x000ea4000800007f */
[----:B--2---:R-:W-:Y:S05]  /*c230*/  @!P0 BRA `(.L_x_264) ;  /* 0xfffffffc00f08947 */ /* 0x004fea000383ffff */
[----:B------:R-:W-:Y:S05]  /*c240*/  BRA `(.L_x_291) ;  /* 0xffffffec00487947 */ /* 0x000fea000383ffff */
.L_x_272:
[----:B------:R-:W-:Y:S01]  /*c250*/  BSSY B0, `(.L_x_292) ;  /* 0x0000006000007945 */ /* 0x000fe20003800000 */
[----:B------:R-:W-:-:S07]  /*c260*/  IMAD.MOV.U32 R6, RZ, RZ, -0x1 ;  /* 0xffffffffff067424 */ /* 0x000fce00078e00ff */
[----:B------:R-:W-:Y:S05]  /*c270*/  WARPSYNC.COLLECTIVE R6, `(.L_x_293) ;  /* 0x00000000060c7348 */ /* 0x000fea0003c00000 */
[----:B------:R-:W-:Y:S02]  /*c280*/  ELECT P0, UR62, PT ;  /* 0x00000000003e782f */ /* 0x000fe40003800000 */
[----:B------:R-:W-:Y:S01]  /*c290*/  MOV R6, UR62 ;  /* 0x0000003e00067c02 */ /* 0x000fe20008000f00 */
[----:B------:R-:W-:Y:S10]  /*c2a0*/  ENDCOLLECTIVE ;  /* 0x000000000000791b */ /* 0x000ff40003800000 */
.L_x_293:
[----:B------:R-:W-:Y:S05]  /*c2b0*/  BSYNC B0 ;  /* 0x0000000000007941 */ /* 0x000fea0003800000 */
.L_x_292:
[----:B------:R-:W-:Y:S05]  /*c2c0*/  BRA `(.L_x_294) ;  /* 0xfffffff400c07947 */ /* 0x000fea000383ffff */
.L_x_276:
[----:B0-----:R0:W1:Y:S02]  /*c2d0*/  SYNCS.PHASECHK.TRANS64.TRYWAIT P0, [R6+URZ], R3 ;  /* 0x00000003060075a7 */ /* 0x001064000800017f */
[----:B-1----:R-:W-:Y:S05]  /*c2e0*/  @!P0 NANOSLEEP.SYNCS 0x989680 ;  /* 0x009896800000895d */ /* 0x002fea0003900000 */
[----:B------:R-:W1:Y:S02]  /*c2f0*/  @!P0 SYNCS.PHASECHK.TRANS64 P0, [R6+URZ], R3 ;  /* 0x00000003060085a7 */ /* 0x000e64000800007f */
[----:B-1----:R-:W-:Y:S05]  /*c300*/  @!P0 BRA `(.L_x_276) ;  /* 0xfffffffc00f08947 */ /* 0x002fea000383ffff */
[----:B------:R-:W-:Y:S05]  /*c310*/  BRA `(.L_x_295) ;  /* 0xfffffff800007947 */ /* 0x000fea000383ffff */
.L_x_277:
[----:B0-----:R0:W1:Y:S02]  /*c320*/  SYNCS.PHASECHK.TRANS64.TRYWAIT P0, [R7+URZ], R4 ;  /* 0x00000004070075a7 */ /* 0x001064000800017f */
[----:B-1----:R-:W-:Y:S05]  /*c330*/  @!P0 NANOSLEEP.SYNCS 0x989680 ;  /* 0x009896800000895d */ /* 0x002fea0003900000 */
[----:B------:R-:W1:Y:S02]  /*c340*/  @!P0 SYNCS.PHASECHK.TRANS64 P0, [R7+URZ], R4 ;  /* 0x00000004070085a7 */ /* 0x000e64000800007f */
[----:B-1----:R-:W-:Y:S05]  /*c350*/  @!P0 BRA `(.L_x_277) ;  /* 0xfffffffc00f08947 */ /* 0x002fea000383ffff */
[----:B------:R-:W-:Y:S05]  /*c360*/  BRA `(.L_x_296) ;  /* 0xfffffff800107947 */ /* 0x000fea000383ffff */
.L_x_278:
[----:B0-----:R0:W1:Y:S02]  /*c370*/  SYNCS.PHASECHK.TRANS64.TRYWAIT P0, [R6+URZ], R5 ;  /* 0x00000005060075a7 */ /* 0x001064000800017f */
[----:B-1----:R-:W-:Y:S05]  /*c380*/  @!P0 NANOSLEEP.SYNCS 0x989680 ;  /* 0x009896800000895d */ /* 0x002fea0003900000 */
[----:B------:R-:W1:Y:S02]  /*c390*/  @!P0 SYNCS.PHASECHK.TRANS64 P0, [R6+URZ], R5 ;  /* 0x00000005060085a7 */ /* 0x000e64000800007f */
[----:B-1----:R-:W-:Y:S05]  /*c3a0*/  @!P0 BRA `(.L_x_278) ;  /* 0xfffffffc00f08947 */ /* 0x002fea000383ffff */
[----:B------:R-:W-:Y:S05]  /*c3b0*/  BRA `(.L_x_297) ;  /* 0xfffffff800207947 */ /* 0x000fea000383ffff */
.L_x_279:
[----:B0-----:R0:W1:Y:S02]  /*c3c0*/  SYNCS.PHASECHK.TRANS64.TRYWAIT P0, [R9+URZ], R4 ;  /* 0x00000004090075a7 */ /* 0x001064000800017f */
[----:B-1----:R-:W-:Y:S05]  /*c3d0*/  @!P0 NANOSLEEP.SYNCS 0x989680 ;  /* 0x009896800000895d */ /* 0x002fea0003900000 */
[----:B------:R-:W1:Y:S02]  /*c3e0*/  @!P0 SYNCS.PHASECHK.TRANS64 P0, [R9+URZ], R4 ;  /* 0x00000004090085a7 */ /* 0x000e64000800007f */
[----:B-1----:R-:W-:Y:S05]  /*c3f0*/  @!P0 BRA `(.L_x_279) ;  /* 0xfffffffc00f08947 */ /* 0x002fea000383ffff */
[----:B------:R-:W-:Y:S05]  /*c400*/  BRA `(.L_x_298) ;  /* 0xfffffff800307947 */ /* 0x000fea000383ffff */
.L_x_280:
[----:B0-----:R0:W1:Y:S02]  /*c410*/  SYNCS.PHASECHK.TRANS64.TRYWAIT P0, [R6+URZ], R5 ;  /* 0x00000005060075a7 */ /* 0x001064000800017f */
[----:B-1----:R-:W-:Y:S05]  /*c420*/  @!P0 NANOSLEEP.SYNCS 0x989680 ;  /* 0x009896800000895d */ /* 0x002fea0003900000 */
[----:B------:R-:W1:Y:S02]  /*c430*/  @!P0 SYNCS.PHASECHK.TRANS64 P0, [R6+URZ], R5 ;  /* 0x00000005060085a7 */ /* 0x000e64000800007f */
[----:B-1----:R-:W-:Y:S05]  /*c440*/  @!P0 BRA `(.L_x_280) ;  /* 0xfffffffc00f08947 */ /* 0x002fea000383ffff */
[----:B------:R-:W-:Y:S05]  /*c450*/  BRA `(.L_x_299) ;  /* 0xfffffff800407947 */ /* 0x000fea000383ffff */
.L_x_281:
[----:B0-----:R0:W1:Y:S02]  /*c460*/  SYNCS.PHASECHK.TRANS64.TRYWAIT P0, [R9+URZ], R4 ;  /* 0x00000004090075a7 */ /* 0x001064000800017f */
[----:B-1----:R-:W-:Y:S05]  /*c470*/  @!P0 NANOSLEEP.SYNCS 0x989680 ;  /* 0x009896800000895d */ /* 0x002fea0003900000 */
[----:B------:R-:W1:Y:S02]  /*c480*/  @!P0 SYNCS.PHASECHK.TRANS64 P0, [R9+URZ], R4 ;  /* 0x00000004090085a7 */ /* 0x000e64000800007f */
[----:B-1----:R-:W-:Y:S05]  /*c490*/  @!P0 BRA `(.L_x_281) ;  /* 0xfffffffc00f08947 */ /* 0x002fea000383ffff */
[----:B------:R-:W-:Y:S05]  /*c4a0*/  BRA `(.L_x_300) ;  /* 0xfffffff800507947 */ /* 0x000fea000383ffff */
.L_x_282:
[----:B0-----:R0:W1:Y:S02]  /*c4b0*/  SYNCS.PHASECHK.TRANS64.TRYWAIT P0, [R6+URZ], R5 ;  /* 0x00000005060075a7 */ /* 0x001064000800017f */
[----:B-1----:R-:W-:Y:S05]  /*c4c0*/  @!P0 NANOSLEEP.SYNCS 0x989680 ;  /* 0x009896800000895d */ /* 0x002fea0003900000 */
[----:B------:R-:W1:Y:S02]  /*c4d0*/  @!P0 SYNCS.PHASECHK.TRANS64 P0, [R6+URZ], R5 ;  /* 0x00000005060085a7 */ /* 0x000e64000800007f */
[----:B-1----:R-:W-:Y:S05]  /*c4e0*/  @!P0 BRA `(.L_x_282) ;  /* 0xfffffffc00f08947 */ /* 0x002fea000383ffff */
[----:B------:R-:W-:Y:S05]  /*c4f0*/  BRA `(.L_x_301) ;  /* 0xfffffff800607947 */ /* 0x000fea000383ffff */
.L_x_283:
[----:B0-----:R0:W1:Y:S02]  /*c500*/  SYNCS.PHASECHK.TRANS64.TRYWAIT P0, [R9+URZ], R4 ;  /* 0x00000004090075a7 */ /* 0x001064000800017f */
[----:B-1----:R-:W-:Y:S05]  /*c510*/  @!P0 NANOSLEEP.SYNCS 0x989680 ;  /* 0x009896800000895d */ /* 0x002fea0003900000 */
[----:B------:R-:W1:Y:S02]  /*c520*/  @!P0 SYNCS.PHASECHK.TRANS64 P0, [R9+URZ], R4 ;  /* 0x00000004090085a7 */ /* 0x000e64000800007f */
[----:B-1----:R-:W-:Y:S05]  /*c530*/  @!P0 BRA `(.L_x_283) ;  /* 0xfffffffc00f08947 */ /* 0x002fea000383ffff */
[----:B------:R-:W-:Y:S05]  /*c540*/  BRA `(.L_x_302) ;  /* 0xfffffff800707947 */ /* 0x000fea000383ffff */
.L_x_284:
[----:B0-----:R0:W1:Y:S02]  /*c550*/  SYNCS.PHASECHK.TRANS64.TRYWAIT P0, [R6+URZ], R5 ;  /* 0x00000005060075a7 */ /* 0x001064000800017f */
[----:B-1----:R-:W-:Y:S05]  /*c560*/  @!P0 NANOSLEEP.SYNCS 0x989680 ;  /* 0x009896800000895d */ /* 0x002fea0003900000 */
[----:B------:R-:W1:Y:S02]  /*c570*/  @!P0 SYNCS.PHASECHK.TRANS64 P0, [R6+URZ], R5 ;  /* 0x00000005060085a7 */ /* 0x000e64000800007f */
[----:B-1----:R-:W-:Y:S05]  /*c580*/  @!P0 BRA `(.L_x_284) ;  /* 0xfffffffc00f08947 */ /* 0x002fea000383ffff */
[----:B------:R-:W-:Y:S05]  /*c590*/  BRA `(.L_x_303) ;  /* 0xfffffff800807947 */ /* 0x000fea000383ffff */
.L_x_285:
[----:B0-----:R0:W1:Y:S02]  /*c5a0*/  SYNCS.PHASECHK.TRANS64.TRYWAIT P0, [R9+URZ], R4 ;  /* 0x00000004090075a7 */ /* 0x001064000800017f */
[----:B-1----:R-:W-:Y:S05]  /*c5b0*/  @!P0 NANOSLEEP.SYNCS 0x989680 ;  /* 0x009896800000895d */ /* 0x002fea0003900000 */
[----:B------:R-:W1:Y:S02]  /*c5c0*/  @!P0 SYNCS.PHASECHK.TRANS64 P0, [R9+URZ], R4 ;  /* 0x00000004090085a7 */ /* 0x000e64000800007f */
[----:B-1----:R-:W-:Y:S05]  /*c5d0*/  @!P0 BRA `(.L_x_285) ;  /* 0xfffffffc00f08947 */ /* 0x002fea000383ffff */
[----:B------:R-:W-:Y:S05]  /*c5e0*/  BRA `(.L_x_304) ;  /* 0xfffffff800907947 */ /* 0x000fea000383ffff */
.L_x_286:
[----:B0-----:R0:W1:Y:S02]  /*c5f0*/  SYNCS.PHASECHK.TRANS64.TRYWAIT P0, [R6+URZ], R5 ;  /* 0x00000005060075a7 */ /* 0x001064000800017f */
[----:B-1----:R-:W-:Y:S05]  /*c600*/  @!P0 NANOSLEEP.SYNCS 0x989680 ;  /* 0x009896800000895d */ /* 0x002fea0003900000 */
[----:B------:R-:W1:Y:S02]  /*c610*/  @!P0 SYNCS.PHASECHK.TRANS64 P0, [R6+URZ], R5 ;  /* 0x00000005060085a7 */ /* 0x000e64000800007f */
[----:B-1----:R-:W-:Y:S05]  /*c620*/  @!P0 BRA `(.L_x_286) ;  /* 0xfffffffc00f08947 */ /* 0x002fea000383ffff */
[----:B------:R-:W-:Y:S05]  /*c630*/  BRA `(.L_x_305) ;  /* 0xfffffff800987947 */ /* 0x000fea000383ffff */
.L_x_306:
[----:B------:R-:W-:-:S00]  /*c640*/  BRA `(.L_x_306) ;  /* 0xfffffffc00fc7947 */ /* 0x000fc0000383ffff */
[----:B------:R-:W-:-:S00]  /*c650*/  NOP ;  /* 0x0000000000007918 */ /* 0x000fc00000000000 */
        /* <DEDUP_REMOVED lines=10> */
.L_x_307:


//--------------------- .nv.shared._ZN7cutlass13device_kernelINS_4gemm6kernel13GemmUniversalIN4cute5tupleIJiiiiEEENS1_10collective13CollectiveMmaINS1_40MainloopSm90TmaGmmaWarpSpecializedSparseILi12ENS5_IJNS4_1CILi1EEENSA_ILi2EEESB_EEENS1_35KernelTmaWarpSpecializedCooperativeEEENS5_IJNSA_ILi256EEENSA_ILi128EEENSA_ILi64EEEEEEaNS5_IJNS4_6LayoutINS5_IJiNS5_IJSC_iEEEiEEENS5_IJlNS5_IJSB_SC_EEElEEEEENSK_INS5_IJNS5_IJSI_iEEESQ_iEEENS5_IJNS5_IJSI_NSA_ILi4096EEEEEENS5_IJSB_lEEElEEEEEEEEaNS5_IJlSB_lEEENS4_8TiledMMAINS4_8MMA_AtomIJNS4_4SM904GMMA6SPARSE28GMMA_64x128x64_S32S8S8_SS_TNILNS12_9SparseSelE0EEEEEENSK_INS5_IJSC_SB_SB_EEENS5_IJSB_NSA_ILi0EEES19_EEEEENS5_IJNS4_10UnderscoreES1C_S1C_EEEEENS4_23SM90_TMA_LOAD_MULTICASTENS4_14ComposedLayoutINS4_7SwizzleILi1ELi4ELi3EEENS4_25smem_sparse_ptr_flag_bitsILi2ELi8EEENSK_INS5_IJNS5_IJSB_NSA_ILi8EEEEEENS5_IJSC_NSA_ILi32EEEEEEEEENS5_IJNS5_IJS19_SI_EEESN_EEEEEEEvNS4_8identityENS4_13SM90_TMA_LOADENS1G_INS1H_ILi2ELi4ELi3EEENS4_18smem_ptr_flag_bitsILi8EEENSK_INS5_IJS1L_SI_EEENS5_IJSI_SB_EEEEEEEvS1U_EENS_8epilogue10collective6detail29Sm90TmaWarpSpecializedAdapterINS25_15DefaultEpilogueIiNS5_IJSB_llEEES29_NS24_6thread17LinearCombinationIiLi1EiiLNS2A_9ScaleType4KindE0ELNS_15FloatRoundStyleE2EiEENS1_15EpilogueDefaultEEEEEvvEEEEvNT_6ParamsE --------------------------
	.section	.nv.shared._ZN7cutlass13device_kernelINS_4gemm6kernel13GemmUniversalIN4cute5tupleIJiiiiEEENS1_10collective13CollectiveMmaINS1_40MainloopSm90TmaGmmaWarpSpecializedSparseILi12ENS5_IJNS4_1CILi1EEENSA_ILi2EEESB_EEENS1_35KernelTmaWarpSpecializedCooperativeEEENS5_IJNSA_ILi256EEENSA_ILi128EEENSA_ILi64EEEEEEaNS5_IJNS4_6LayoutINS5_IJiNS5_IJSC_iEEEiEEENS5_IJlNS5_IJSB_SC_EEElEEEEENSK_INS5_IJNS5_IJSI_iEEESQ_iEEENS5_IJNS5_IJSI_NSA_ILi4096EEEEEENS5_IJSB_lEEElEEEEEEEEaNS5_IJlSB_lEEENS4_8TiledMMAINS4_8MMA_AtomIJNS4_4SM904GMMA6SPARSE28GMMA_64x128x64_S32S8S8_SS_TNILNS12_9SparseSelE0EEEEEENSK_INS5_IJSC_SB_SB_EEENS5_IJSB_NSA_ILi0EEES19_EEEEENS5_IJNS4_10UnderscoreES1C_S1C_EEEEENS4_23SM90_TMA_LOAD_MULTICASTENS4_14ComposedLayoutINS4_7SwizzleILi1ELi4ELi3EEENS4_25smem_sparse_ptr_flag_bitsILi2ELi8EEENSK_INS5_IJNS5_IJSB_NSA_ILi8EEEEEENS5_IJSC_NSA_ILi32EEEEEEEEENS5_IJNS5_IJS19_SI_EEESN_EEEEEEEvNS4_8identityENS4_13SM90_TMA_LOADENS1G_INS1H_ILi2ELi4ELi3EEENS4_18smem_ptr_flag_bitsILi8EEENSK_INS5_IJS1L_SI_EEENS5_IJSI_SB_EEEEEEEvS1U_EENS_8epilogue10collective6detail29Sm90TmaWarpSpecializedAdapterINS25_15DefaultEpilogueIiNS5_IJSB_llEEES29_NS24_6thread17LinearCombinationIiLi1EiiLNS2A_9ScaleType4KindE0ELNS_15FloatRoundStyleE2EiEENS1_15EpilogueDefaultEEEEEvvEEEEvNT_6ParamsE,"aw",@nobits
	.sectionflags	@""
	.align	16
	.zero		1024


//--------------------- .nv.shared.reserved.0     --------------------------
	.section	.nv.shared.reserved.0,"aw",@nobits
	.weak		__nv_reservedSMEM_offset_0_alias
	.size		__nv_reservedSMEM_offset_0_alias, 0, 0
	.other		__nv_reservedSMEM_offset_0_alias,@"STO_CUDA_RESERVED_SHARED STV_DEFAULT"
__nv_reservedSMEM_offset_0_alias:
	.zero		0


//--------------------- .nv.global                --------------------------
	.section	.nv.global,"aw",@nobits
.nv.global:
	.type		_ZN39_INTERNAL_c2f5bb86_4_k_cu_cf33269e_35694cute1_E,@object
	.size		_ZN39_INTERNAL_c2f5bb86_4_k_cu_cf33269e_35694cute1_E,(_ZN39_INTERNAL_c2f5bb86_4_k_cu_cf33269e_35694cuda3std3__45__cpo6cbeginE - _ZN39_INTERNAL_c2f5bb86_4_k_cu_cf33269e_35694cute1_E)
_ZN39_INTERNAL_c2f5bb86_4_k_cu_cf33269e_35694cute1_E:
	.zero		1
	.type		_ZN39_INTERNAL_c2f5bb86_4_k_cu_cf33269e_35694cuda3std3__45__cpo6cbeginE,@object
	.size		_ZN39_INTERNAL_c2f5bb86_4_k_cu_cf33269e_35694cuda3std3__45__cpo6cbeginE,(_ZN39_INTERNAL_c2f5bb86_4_k_cu_cf33269e_35694cuda3std3__48in_placeE - _ZN39_INTERNAL_c2f5bb86_4_k_cu_cf33269e_35694cuda3std3__45__cpo6cbeginE)
_ZN39_INTERNAL_c2f5bb86_4_k_cu_cf33269e_35694cuda3std3__45__cpo6cbeginE:
	.zero		1
	.type		_ZN39_INTERNAL_c2f5bb86_4_k_cu_cf33269e_35694cuda3std3__48in_placeE,@object
	.size		_ZN39_INTERNAL_c2f5bb86_4_k_cu_cf33269e_35694cuda3std3__48in_placeE,(_ZN39_INTERNAL_c2f5bb86_4_k_cu_cf33269e_35694cuda3std6ranges3__45__cpo9iter_moveE - _ZN39_INTERNAL_c2f5bb86_4_k_cu_cf33269e_35694cuda3std3__48in_placeE)
_ZN39_INTERNAL_c2f5bb86_4_k_cu_cf33269e_35694cuda3std3__48in_placeE:
	.zero		1
	.type		_ZN39_INTERNAL_c2f5bb86_4_k_cu_cf33269e_35694cuda3std6ranges3__45__cpo9iter_moveE,@object
	.size		_ZN39_INTERNAL_c2f5bb86_4_k_cu_cf33269e_35694cuda3std6ranges3__45__cpo9iter_moveE,(_ZN39_INTERNAL_c2f5bb86_4_k_cu_cf33269e_35694cuda3std3__45__cpo5beginE - _ZN39_INTERNAL_c2f5bb86_4_k_cu_cf33269e_35694cuda3std6ranges3__45__cpo9iter_moveE)
_ZN39_INTERNAL_c2f5bb86_4_k_cu_cf33269e_35694cuda3std6ranges3__45__cpo9iter_moveE:
	.zero		1
	.type		_ZN39_INTERNAL_c2f5bb86_4_k_cu_cf33269e_35694cuda3std3__45__cpo5beginE,@object
	.size		_ZN39_INTERNAL_c2f5bb86_4_k_cu_cf33269e_35694cuda3std3__45__cpo5beginE,(_ZN39_INTERNAL_c2f5bb86_4_k_cu_cf33269e_35694cuda3std3__441_GLOBAL__N__c2f5bb86_4_k_cu_cf33269e_35696ignoreE - _ZN39_INTERNAL_c2f5bb86_4_k_cu_cf33269e_35694cuda3std3__45__cpo5beginE)
_ZN39_INTERNAL_c2f5bb86_4_k_cu_cf33269e_35694cuda3std3__45__cpo5beginE:
	.zero		1
	.type		_ZN39_INTERNAL_c2f5bb86_4_k_cu_cf33269e_35694cuda3std3__441_GLOBAL__N__c2f5bb86_4_k_cu_cf33269e_35696ignoreE,@object
	.size		_ZN39_INTERNAL_c2f5bb86_4_k_cu_cf33269e_35694cuda3std3__441_GLOBAL__N__c2f5bb86_4_k_cu_cf33269e_35696ignoreE,(_ZN39_INTERNAL_c2f5bb86_4_k_cu_cf33269e_35694cute7productE - _ZN39_INTERNAL_c2f5bb86_4_k_cu_cf33269e_35694cuda3std3__441_GLOBAL__N__c2f5bb86_4_k_cu_cf33269e_35696ignoreE)
_ZN39_INTERNAL_c2f5bb86_4_k_cu_cf33269e_35694cuda3std3__441_GLOBAL__N__c2f5bb86_4_k_cu_cf33269e_35696ignoreE:
	.zero		1
	.type		_ZN39_INTERNAL_c2f5bb86_4_k_cu_cf33269e_35694cute7productE,@object
	.size		_ZN39_INTERNAL_c2f5bb86_4_k_cu_cf33269e_35694cute7productE,(_ZN39_INTERNAL_c2f5bb86_4_k_cu_cf33269e_35694cuda3std3__45__cpo3endE - _ZN39_INTERNAL_c2f5bb86_4_k_cu_cf33269e_35694cute7productE)
_ZN39_INTERNAL_c2f5bb86_4_k_cu_cf33269e_35694cute7productE:
	.zero		1
	.type		_ZN39_INTERNAL_c2f5bb86_4_k_cu_cf33269e_35694cuda3std3__45__cpo3endE,@object
	.size		_ZN39_INTERNAL_c2f5bb86_4_k_cu_cf33269e_35694cuda3std3__45__cpo3endE,(_ZN39_INTERNAL_c2f5bb86_4_k_cu_cf33269e_35694cuda3std3__419piecewise_constructE - _ZN39_INTERNAL_c2f5bb86_4_k_cu_cf33269e_35694cuda3std3__45__cpo3endE)
_ZN39_INTERNAL_c2f5bb86_4_k_cu_cf33269e_35694cuda3std3__45__cpo3endE:
	.zero		1
	.type		_ZN39_INTERNAL_c2f5bb86_4_k_cu_cf33269e_35694cuda3std3__419piecewise_constructE,@object
	.size		_ZN39_INTERNAL_c2f5bb86_4_k_cu_cf33269e_35694cuda3std3__419piecewise_constructE,(_ZN39_INTERNAL_c2f5bb86_4_k_cu_cf33269e_35694cuda3std3__45__cpo4cendE - _ZN39_INTERNAL_c2f5bb86_4_k_cu_cf33269e_35694cuda3std3__419piecewise_constructE)
_ZN39_INTERNAL_c2f5bb86_4_k_cu_cf33269e_35694cuda3std3__419piecewise_constructE:
	.zero		1
	.type		_ZN39_INTERNAL_c2f5bb86_4_k_cu_cf33269e_35694cuda3std3__45__cpo4cendE,@object
	.size		_ZN39_INTERNAL_c2f5bb86_4_k_cu_cf33269e_35694cuda3std3__45__cpo4cendE,(_ZN39_INTERNAL_c2f5bb86_4_k_cu_cf33269e_35694cuda3std6ranges3__45__cpo4swapE - _ZN39_INTERNAL_c2f5bb86_4_k_cu_cf33269e_35694cuda3std3__45__cpo4cendE)
_ZN39_INTERNAL_c2f5bb86_4_k_cu_cf33269e_35694cuda3std3__45__cpo4cendE:
	.zero		1
	.type		_ZN39_INTERNAL_c2f5bb86_4_k_cu_cf33269e_35694cuda3std6ranges3__45__cpo4swapE,@object
	.size		_ZN39_INTERNAL_c2f5bb86_4_k_cu_cf33269e_35694cuda3std6ranges3__45__cpo4swapE,(.L_7 - _ZN39_INTERNAL_c2f5bb86_4_k_cu_cf33269e_35694cuda3std6ranges3__45__cpo4swapE)
_ZN39_INTERNAL_c2f5bb86_4_k_cu_cf33269e_35694cuda3std6ranges3__45__cpo4swapE:
	.zero		1
.L_7:


//--------------------- .nv.constant0._ZN7cutlass13device_kernelINS_4gemm6kernel13GemmUniversalIN4cute5tupleIJiiiiEEENS1_10collective13CollectiveMmaINS1_40MainloopSm90TmaGmmaWarpSpecializedSparseILi12ENS5_IJNS4_1CILi1EEENSA_ILi2EEESB_EEENS1_35KernelTmaWarpSpecializedCooperativeEEENS5_IJNSA_ILi256EEENSA_ILi128EEENSA_ILi64EEEEEEaNS5_IJNS4_6LayoutINS5_IJiNS5_IJSC_iEEEiEEENS5_IJlNS5_IJSB_SC_EEElEEEEENSK_INS5_IJNS5_IJSI_iEEESQ_iEEENS5_IJNS5_IJSI_NSA_ILi4096EEEEEENS5_IJSB_lEEElEEEEEEEEaNS5_IJlSB_lEEENS4_8TiledMMAINS4_8MMA_AtomIJNS4_4SM904GMMA6SPARSE28GMMA_64x128x64_S32S8S8_SS_TNILNS12_9SparseSelE0EEEEEENSK_INS5_IJSC_SB_SB_EEENS5_IJSB_NSA_ILi0EEES19_EEEEENS5_IJNS4_10UnderscoreES1C_S1C_EEEEENS4_23SM90_TMA_LOAD_MULTICASTENS4_14ComposedLayoutINS4_7SwizzleILi1ELi4ELi3EEENS4_25smem_sparse_ptr_flag_bitsILi2ELi8EEENSK_INS5_IJNS5_IJSB_NSA_ILi8EEEEEENS5_IJSC_NSA_ILi32EEEEEEEEENS5_IJNS5_IJS19_SI_EEESN_EEEEEEEvNS4_8identityENS4_13SM90_TMA_LOADENS1G_INS1H_ILi2ELi4ELi3EEENS4_18smem_ptr_flag_bitsILi8EEENSK_INS5_IJS1L_SI_EEENS5_IJSI_SB_EEEEEEEvS1U_EENS_8epilogue10collective6detail29Sm90TmaWarpSpecializedAdapterINS25_15DefaultEpilogueIiNS5_IJSB_llEEES29_NS24_6thread17LinearCombinationIiLi1EiiLNS2A_9ScaleType4KindE0ELNS_15FloatRoundStyleE2EiEENS1_15EpilogueDefaultEEEEEvvEEEEvNT_6ParamsE --------------------------
	.section	.nv.constant0._ZN7cutlass13device_kernelINS_4gemm6kernel13GemmUniversalIN4cute5tupleIJiiiiEEENS1_10collective13CollectiveMmaINS1_40MainloopSm90TmaGmmaWarpSpecializedSparseILi12ENS5_IJNS4_1CILi1EEENSA_ILi2EEESB_EEENS1_35KernelTmaWarpSpecializedCooperativeEEENS5_IJNSA_ILi256EEENSA_ILi128EEENSA_ILi64EEEEEEaNS5_IJNS4_6LayoutINS5_IJiNS5_IJSC_iEEEiEEENS5_IJlNS5_IJSB_SC_EEElEEEEENSK_INS5_IJNS5_IJSI_iEEESQ_iEEENS5_IJNS5_IJSI_NSA_ILi4096EEEEEENS5_IJSB_lEEElEEEEEEEEaNS5_IJlSB_lEEENS4_8TiledMMAINS4_8MMA_AtomIJNS4_4SM904GMMA6SPARSE28GMMA_64x128x64_S32S8S8_SS_TNILNS12_9SparseSelE0EEEEEENSK_INS5_IJSC_SB_SB_EEENS5_IJSB_NSA_ILi0EEES19_EEEEENS5_IJNS4_10UnderscoreES1C_S1C_EEEEENS4_23SM90_TMA_LOAD_MULTICASTENS4_14ComposedLayoutINS4_7SwizzleILi1ELi4ELi3EEENS4_25smem_sparse_ptr_flag_bitsILi2ELi8EEENSK_INS5_IJNS5_IJSB_NSA_ILi8EEEEEENS5_IJSC_NSA_ILi32EEEEEEEEENS5_IJNS5_IJS19_SI_EEESN_EEEEEEEvNS4_8identityENS4_13SM90_TMA_LOADENS1G_INS1H_ILi2ELi4ELi3EEENS4_18smem_ptr_flag_bitsILi8EEENSK_INS5_IJS1L_SI_EEENS5_IJSI_SB_EEEEEEEvS1U_EENS_8epilogue10collective6detail29Sm90TmaWarpSpecializedAdapterINS25_15DefaultEpilogueIiNS5_IJSB_llEEES29_NS24_6thread17LinearCombinationIiLi1EiiLNS2A_9ScaleType4KindE0ELNS_15FloatRoundStyleE2EiEENS1_15EpilogueDefaultEEEEEvvEEEEvNT_6ParamsE,"a",@progbits
	.sectionflags	@""
	.align	4
.nv.constant0._ZN7cutlass13device_kernelINS_4gemm6kernel13GemmUniversalIN4cute5tupleIJiiiiEEENS1_10collective13CollectiveMmaINS1_40MainloopSm90TmaGmmaWarpSpecializedSparseILi12ENS5_IJNS4_1CILi1EEENSA_ILi2EEESB_EEENS1_35KernelTmaWarpSpecializedCooperativeEEENS5_IJNSA_ILi256EEENSA_ILi128EEENSA_ILi64EEEEEEaNS5_IJNS4_6LayoutINS5_IJiNS5_IJSC_iEEEiEEENS5_IJlNS5_IJSB_SC_EEElEEEEENSK_INS5_IJNS5_IJSI_iEEESQ_iEEENS5_IJNS5_IJSI_NSA_ILi4096EEEEEENS5_IJSB_lEEElEEEEEEEEaNS5_IJlSB_lEEENS4_8TiledMMAINS4_8MMA_AtomIJNS4_4SM904GMMA6SPARSE28GMMA_64x128x64_S32S8S8_SS_TNILNS12_9SparseSelE0EEEEEENSK_INS5_IJSC_SB_SB_EEENS5_IJSB_NSA_ILi0EEES19_EEEEENS5_IJNS4_10UnderscoreES1C_S1C_EEEEENS4_23SM90_TMA_LOAD_MULTICASTENS4_14ComposedLayoutINS4_7SwizzleILi1ELi4ELi3EEENS4_25smem_sparse_ptr_flag_bitsILi2ELi8EEENSK_INS5_IJNS5_IJSB_NSA_ILi8EEEEEENS5_IJSC_NSA_ILi32EEEEEEEEENS5_IJNS5_IJS19_SI_EEESN_EEEEEEEvNS4_8identityENS4_13SM90_TMA_LOADENS1G_INS1H_ILi2ELi4ELi3EEENS4_18smem_ptr_flag_bitsILi8EEENSK_INS5_IJS1L_SI_EEENS5_IJSI_SB_EEEEEEEvS1U_EENS_8epilogue10collective6detail29Sm90TmaWarpSpecializedAdapterINS25_15DefaultEpilogueIiNS5_IJSB_llEEES29_NS24_6thread17LinearCombinationIiLi1EiiLNS2A_9ScaleType4KindE0ELNS_15FloatRoundStyleE2EiEENS1_15EpilogueDefaultEEEEEvvEEEEvNT_6ParamsE:
	.zero		1920


//--------------------- SYMBOLS --------------------------

	.type		.nv.reservedSmem.offset0,@object
	.size		.nv.reservedSmem.offset0,0x4
